//
// Generated by NVIDIA NVVM Compiler
//
// Compiler Build ID: CL-36424714
// Cuda compilation tools, release 13.0, V13.0.88
// Based on NVVM 20.0.0
//

.version 9.0
.target sm_100
.address_size 64

	// .globl	_Z17singlerealizationPfiifS_

.visible .entry _Z17singlerealizationPfiifS_(
	.param .u64 .ptr .align 1 _Z17singlerealizationPfiifS__param_0,
	.param .u32 _Z17singlerealizationPfiifS__param_1,
	.param .u32 _Z17singlerealizationPfiifS__param_2,
	.param .f32 _Z17singlerealizationPfiifS__param_3,
	.param .u64 .ptr .align 1 _Z17singlerealizationPfiifS__param_4
)
{
	.reg .pred 	%p<20>;
	.reg .b32 	%r<63>;
	.reg .b32 	%f<154>;
	.reg .b64 	%rd<28>;
	.reg .b64 	%fd<48>;

	ld.param.u64 	%rd6, [_Z17singlerealizationPfiifS__param_0];
	ld.param.u32 	%r37, [_Z17singlerealizationPfiifS__param_1];
	ld.param.u32 	%r38, [_Z17singlerealizationPfiifS__param_2];
	ld.param.f32 	%f15, [_Z17singlerealizationPfiifS__param_3];
	ld.param.u64 	%rd7, [_Z17singlerealizationPfiifS__param_4];
	cvta.to.global.u64 	%rd1, %rd6;
	cvta.to.global.u64 	%rd2, %rd7;
	mov.u32 	%r39, %tid.x;
	mov.u32 	%r40, %ntid.x;
	mov.u32 	%r41, %ctaid.x;
	mad.lo.s32 	%r1, %r40, %r41, %r39;
	setp.ge.s32 	%p1, %r1, %r38;
	@%p1 bra 	$L__BB0_26;
	setp.lt.s32 	%p2, %r37, 1;
	mov.f32 	%f153, 0f00000000;
	@%p2 bra 	$L__BB0_14;
	mul.lo.s32 	%r2, %r37, %r1;
	and.b32  	%r3, %r37, 15;
	setp.lt.u32 	%p3, %r37, 16;
	mov.f32 	%f153, 0f00000000;
	mov.b32 	%r54, 0;
	@%p3 bra 	$L__BB0_5;
	and.b32  	%r54, %r37, 2147483632;
	neg.s32 	%r52, %r54;
	add.s64 	%rd3, %rd1, 32;
	mov.f32 	%f153, 0f00000000;
	mov.u32 	%r51, %r2;
$L__BB0_4:
	.pragma "nounroll";
	mul.wide.s32 	%rd8, %r51, 4;
	add.s64 	%rd9, %rd3, %rd8;
	ld.global.f32 	%f20, [%rd9+-32];
	add.f32 	%f21, %f153, %f20;
	ld.global.f32 	%f22, [%rd9+-28];
	add.f32 	%f23, %f21, %f22;
	ld.global.f32 	%f24, [%rd9+-24];
	add.f32 	%f25, %f23, %f24;
	ld.global.f32 	%f26, [%rd9+-20];
	add.f32 	%f27, %f25, %f26;
	ld.global.f32 	%f28, [%rd9+-16];
	add.f32 	%f29, %f27, %f28;
	ld.global.f32 	%f30, [%rd9+-12];
	add.f32 	%f31, %f29, %f30;
	ld.global.f32 	%f32, [%rd9+-8];
	add.f32 	%f33, %f31, %f32;
	ld.global.f32 	%f34, [%rd9+-4];
	add.f32 	%f35, %f33, %f34;
	ld.global.f32 	%f36, [%rd9];
	add.f32 	%f37, %f35, %f36;
	ld.global.f32 	%f38, [%rd9+4];
	add.f32 	%f39, %f37, %f38;
	ld.global.f32 	%f40, [%rd9+8];
	add.f32 	%f41, %f39, %f40;
	ld.global.f32 	%f42, [%rd9+12];
	add.f32 	%f43, %f41, %f42;
	ld.global.f32 	%f44, [%rd9+16];
	add.f32 	%f45, %f43, %f44;
	ld.global.f32 	%f46, [%rd9+20];
	add.f32 	%f47, %f45, %f46;
	ld.global.f32 	%f48, [%rd9+24];
	add.f32 	%f49, %f47, %f48;
	ld.global.f32 	%f50, [%rd9+28];
	add.f32 	%f153, %f49, %f50;
	add.s32 	%r52, %r52, 16;
	add.s32 	%r51, %r51, 16;
	setp.ne.s32 	%p4, %r52, 0;
	@%p4 bra 	$L__BB0_4;
$L__BB0_5:
	setp.eq.s32 	%p5, %r3, 0;
	@%p5 bra 	$L__BB0_14;
	and.b32  	%r11, %r37, 7;
	setp.lt.u32 	%p6, %r3, 8;
	@%p6 bra 	$L__BB0_8;
	add.s32 	%r43, %r54, %r2;
	mul.wide.s32 	%rd10, %r43, 4;
	add.s64 	%rd11, %rd1, %rd10;
	ld.global.f32 	%f52, [%rd11];
	add.f32 	%f53, %f153, %f52;
	ld.global.f32 	%f54, [%rd11+4];
	add.f32 	%f55, %f53, %f54;
	ld.global.f32 	%f56, [%rd11+8];
	add.f32 	%f57, %f55, %f56;
	ld.global.f32 	%f58, [%rd11+12];
	add.f32 	%f59, %f57, %f58;
	ld.global.f32 	%f60, [%rd11+16];
	add.f32 	%f61, %f59, %f60;
	ld.global.f32 	%f62, [%rd11+20];
	add.f32 	%f63, %f61, %f62;
	ld.global.f32 	%f64, [%rd11+24];
	add.f32 	%f65, %f63, %f64;
	ld.global.f32 	%f66, [%rd11+28];
	add.f32 	%f153, %f65, %f66;
	add.s32 	%r54, %r54, 8;
$L__BB0_8:
	setp.eq.s32 	%p7, %r11, 0;
	@%p7 bra 	$L__BB0_14;
	and.b32  	%r14, %r37, 3;
	setp.lt.u32 	%p8, %r11, 4;
	@%p8 bra 	$L__BB0_11;
	add.s32 	%r44, %r54, %r2;
	mul.wide.s32 	%rd12, %r44, 4;
	add.s64 	%rd13, %rd1, %rd12;
	ld.global.f32 	%f68, [%rd13];
	add.f32 	%f69, %f153, %f68;
	ld.global.f32 	%f70, [%rd13+4];
	add.f32 	%f71, %f69, %f70;
	ld.global.f32 	%f72, [%rd13+8];
	add.f32 	%f73, %f71, %f72;
	ld.global.f32 	%f74, [%rd13+12];
	add.f32 	%f153, %f73, %f74;
	add.s32 	%r54, %r54, 4;
$L__BB0_11:
	setp.eq.s32 	%p9, %r14, 0;
	@%p9 bra 	$L__BB0_14;
	add.s32 	%r57, %r54, %r2;
	neg.s32 	%r56, %r14;
$L__BB0_13:
	.pragma "nounroll";
	mul.wide.s32 	%rd14, %r57, 4;
	add.s64 	%rd15, %rd1, %rd14;
	ld.global.f32 	%f75, [%rd15];
	add.f32 	%f153, %f153, %f75;
	add.s32 	%r57, %r57, 1;
	add.s32 	%r56, %r56, 1;
	setp.ne.s32 	%p10, %r56, 0;
	@%p10 bra 	$L__BB0_13;
$L__BB0_14:
	setp.lt.s32 	%p11, %r37, 1;
	@%p11 bra 	$L__BB0_26;
	add.s32 	%r46, %r37, -1;
	cvt.rn.f32.s32 	%f76, %r46;
	cvt.rn.f32.u32 	%f77, %r37;
	mul.f32 	%f78, %f15, %f77;
	div.rn.f32 	%f79, %f78, %f76;
	mov.f32 	%f80, 0f3F800000;
	sub.f32 	%f81, %f80, %f79;
	cvt.f64.f32 	%fd1, %f81;
	mul.lo.s32 	%r23, %r37, %r1;
	add.f32 	%f82, %f15, %f15;
	sqrt.rn.f32 	%f83, %f82;
	cvt.f64.f32 	%fd2, %f83;
	div.rn.f32 	%f84, %f153, %f76;
	mul.f32 	%f14, %f15, %f84;
	and.b32  	%r24, %r37, 7;
	setp.lt.u32 	%p12, %r37, 8;
	mov.b32 	%r61, 0;
	@%p12 bra 	$L__BB0_18;
	and.b32  	%r61, %r37, 2147483640;
	neg.s32 	%r59, %r61;
	add.s64 	%rd4, %rd2, 16;
	add.s64 	%rd5, %rd1, 16;
	mov.u32 	%r58, %r23;
$L__BB0_17:
	.pragma "nounroll";
	mul.wide.s32 	%rd16, %r58, 4;
	add.s64 	%rd17, %rd4, %rd16;
	add.s64 	%rd18, %rd5, %rd16;
	ld.global.f32 	%f85, [%rd17+-16];
	cvt.f64.f32 	%fd3, %f85;
	mul.f64 	%fd4, %fd3, 0d3FE6A0902DE00D1B;
	fma.rn.f64 	%fd5, %fd4, %fd2, %fd1;
	cvt.rn.f32.f64 	%f86, %fd5;
	ld.global.f32 	%f87, [%rd18+-16];
	fma.rn.f32 	%f88, %f87, %f86, %f14;
	st.global.f32 	[%rd18+-16], %f88;
	ld.global.f32 	%f89, [%rd17+-12];
	cvt.f64.f32 	%fd6, %f89;
	mul.f64 	%fd7, %fd6, 0d3FE6A0902DE00D1B;
	fma.rn.f64 	%fd8, %fd7, %fd2, %fd1;
	cvt.rn.f32.f64 	%f90, %fd8;
	ld.global.f32 	%f91, [%rd18+-12];
	fma.rn.f32 	%f92, %f91, %f90, %f14;
	st.global.f32 	[%rd18+-12], %f92;
	ld.global.f32 	%f93, [%rd17+-8];
	cvt.f64.f32 	%fd9, %f93;
	mul.f64 	%fd10, %fd9, 0d3FE6A0902DE00D1B;
	fma.rn.f64 	%fd11, %fd10, %fd2, %fd1;
	cvt.rn.f32.f64 	%f94, %fd11;
	ld.global.f32 	%f95, [%rd18+-8];
	fma.rn.f32 	%f96, %f95, %f94, %f14;
	st.global.f32 	[%rd18+-8], %f96;
	ld.global.f32 	%f97, [%rd17+-4];
	cvt.f64.f32 	%fd12, %f97;
	mul.f64 	%fd13, %fd12, 0d3FE6A0902DE00D1B;
	fma.rn.f64 	%fd14, %fd13, %fd2, %fd1;
	cvt.rn.f32.f64 	%f98, %fd14;
	ld.global.f32 	%f99, [%rd18+-4];
	fma.rn.f32 	%f100, %f99, %f98, %f14;
	st.global.f32 	[%rd18+-4], %f100;
	ld.global.f32 	%f101, [%rd17];
	cvt.f64.f32 	%fd15, %f101;
	mul.f64 	%fd16, %fd15, 0d3FE6A0902DE00D1B;
	fma.rn.f64 	%fd17, %fd16, %fd2, %fd1;
	cvt.rn.f32.f64 	%f102, %fd17;
	ld.global.f32 	%f103, [%rd18];
	fma.rn.f32 	%f104, %f103, %f102, %f14;
	st.global.f32 	[%rd18], %f104;
	ld.global.f32 	%f105, [%rd17+4];
	cvt.f64.f32 	%fd18, %f105;
	mul.f64 	%fd19, %fd18, 0d3FE6A0902DE00D1B;
	fma.rn.f64 	%fd20, %fd19, %fd2, %fd1;
	cvt.rn.f32.f64 	%f106, %fd20;
	ld.global.f32 	%f107, [%rd18+4];
	fma.rn.f32 	%f108, %f107, %f106, %f14;
	st.global.f32 	[%rd18+4], %f108;
	ld.global.f32 	%f109, [%rd17+8];
	cvt.f64.f32 	%fd21, %f109;
	mul.f64 	%fd22, %fd21, 0d3FE6A0902DE00D1B;
	fma.rn.f64 	%fd23, %fd22, %fd2, %fd1;
	cvt.rn.f32.f64 	%f110, %fd23;
	ld.global.f32 	%f111, [%rd18+8];
	fma.rn.f32 	%f112, %f111, %f110, %f14;
	st.global.f32 	[%rd18+8], %f112;
	ld.global.f32 	%f113, [%rd17+12];
	cvt.f64.f32 	%fd24, %f113;
	mul.f64 	%fd25, %fd24, 0d3FE6A0902DE00D1B;
	fma.rn.f64 	%fd26, %fd25, %fd2, %fd1;
	cvt.rn.f32.f64 	%f114, %fd26;
	ld.global.f32 	%f115, [%rd18+12];
	fma.rn.f32 	%f116, %f115, %f114, %f14;
	st.global.f32 	[%rd18+12], %f116;
	add.s32 	%r59, %r59, 8;
	add.s32 	%r58, %r58, 8;
	setp.ne.s32 	%p13, %r59, 0;
	@%p13 bra 	$L__BB0_17;
$L__BB0_18:
	setp.eq.s32 	%p14, %r24, 0;
	@%p14 bra 	$L__BB0_26;
	and.b32  	%r32, %r37, 3;
	setp.lt.u32 	%p15, %r24, 4;
	@%p15 bra 	$L__BB0_21;
	add.s32 	%r47, %r61, %r23;
	mul.wide.s32 	%rd19, %r47, 4;
	add.s64 	%rd20, %rd2, %rd19;
	ld.global.f32 	%f117, [%rd20];
	cvt.f64.f32 	%fd27, %f117;
	mul.f64 	%fd28, %fd27, 0d3FE6A0902DE00D1B;
	fma.rn.f64 	%fd29, %fd28, %fd2, %fd1;
	cvt.rn.f32.f64 	%f118, %fd29;
	add.s64 	%rd21, %rd1, %rd19;
	ld.global.f32 	%f119, [%rd21];
	fma.rn.f32 	%f120, %f119, %f118, %f14;
	st.global.f32 	[%rd21], %f120;
	ld.global.f32 	%f121, [%rd20+4];
	cvt.f64.f32 	%fd30, %f121;
	mul.f64 	%fd31, %fd30, 0d3FE6A0902DE00D1B;
	fma.rn.f64 	%fd32, %fd31, %fd2, %fd1;
	cvt.rn.f32.f64 	%f122, %fd32;
	ld.global.f32 	%f123, [%rd21+4];
	fma.rn.f32 	%f124, %f123, %f122, %f14;
	st.global.f32 	[%rd21+4], %f124;
	ld.global.f32 	%f125, [%rd20+8];
	cvt.f64.f32 	%fd33, %f125;
	mul.f64 	%fd34, %fd33, 0d3FE6A0902DE00D1B;
	fma.rn.f64 	%fd35, %fd34, %fd2, %fd1;
	cvt.rn.f32.f64 	%f126, %fd35;
	ld.global.f32 	%f127, [%rd21+8];
	fma.rn.f32 	%f128, %f127, %f126, %f14;
	st.global.f32 	[%rd21+8], %f128;
	ld.global.f32 	%f129, [%rd20+12];
	cvt.f64.f32 	%fd36, %f129;
	mul.f64 	%fd37, %fd36, 0d3FE6A0902DE00D1B;
	fma.rn.f64 	%fd38, %fd37, %fd2, %fd1;
	cvt.rn.f32.f64 	%f130, %fd38;
	ld.global.f32 	%f131, [%rd21+12];
	fma.rn.f32 	%f132, %f131, %f130, %f14;
	st.global.f32 	[%rd21+12], %f132;
	add.s32 	%r61, %r61, 4;
$L__BB0_21:
	setp.eq.s32 	%p16, %r32, 0;
	@%p16 bra 	$L__BB0_26;
	setp.eq.s32 	%p17, %r32, 1;
	@%p17 bra 	$L__BB0_24;
	add.s32 	%r48, %r61, %r23;
	mul.wide.s32 	%rd22, %r48, 4;
	add.s64 	%rd23, %rd2, %rd22;
	ld.global.f32 	%f133, [%rd23];
	cvt.f64.f32 	%fd39, %f133;
	mul.f64 	%fd40, %fd39, 0d3FE6A0902DE00D1B;
	fma.rn.f64 	%fd41, %fd40, %fd2, %fd1;
	cvt.rn.f32.f64 	%f134, %fd41;
	add.s64 	%rd24, %rd1, %rd22;
	ld.global.f32 	%f135, [%rd24];
	fma.rn.f32 	%f136, %f135, %f134, %f14;
	st.global.f32 	[%rd24], %f136;
	ld.global.f32 	%f137, [%rd23+4];
	cvt.f64.f32 	%fd42, %f137;
	mul.f64 	%fd43, %fd42, 0d3FE6A0902DE00D1B;
	fma.rn.f64 	%fd44, %fd43, %fd2, %fd1;
	cvt.rn.f32.f64 	%f138, %fd44;
	ld.global.f32 	%f139, [%rd24+4];
	fma.rn.f32 	%f140, %f139, %f138, %f14;
	st.global.f32 	[%rd24+4], %f140;
	add.s32 	%r61, %r61, 2;
$L__BB0_24:
	and.b32  	%r49, %r37, 1;
	setp.eq.b32 	%p18, %r49, 1;
	not.pred 	%p19, %p18;
	@%p19 bra 	$L__BB0_26;
	add.s32 	%r50, %r61, %r23;
	mul.wide.s32 	%rd25, %r50, 4;
	add.s64 	%rd26, %rd2, %rd25;
	ld.global.f32 	%f141, [%rd26];
	cvt.f64.f32 	%fd45, %f141;
	mul.f64 	%fd46, %fd45, 0d3FE6A0902DE00D1B;
	fma.rn.f64 	%fd47, %fd46, %fd2, %fd1;
	cvt.rn.f32.f64 	%f142, %fd47;
	add.s64 	%rd27, %rd1, %rd25;
	ld.global.f32 	%f143, [%rd27];
	fma.rn.f32 	%f144, %f143, %f142, %f14;
	st.global.f32 	[%rd27], %f144;
$L__BB0_26:
	ret;

}
	// .globl	_Z8cal_vi_mPfiiS_
.visible .entry _Z8cal_vi_mPfiiS_(
	.param .u64 .ptr .align 1 _Z8cal_vi_mPfiiS__param_0,
	.param .u32 _Z8cal_vi_mPfiiS__param_1,
	.param .u32 _Z8cal_vi_mPfiiS__param_2,
	.param .u64 .ptr .align 1 _Z8cal_vi_mPfiiS__param_3
)
{
	.reg .pred 	%p<11>;
	.reg .b32 	%r<38>;
	.reg .b32 	%f<85>;
	.reg .b64 	%rd<16>;

	ld.param.u64 	%rd4, [_Z8cal_vi_mPfiiS__param_0];
	ld.param.u32 	%r23, [_Z8cal_vi_mPfiiS__param_1];
	ld.param.u32 	%r24, [_Z8cal_vi_mPfiiS__param_2];
	ld.param.u64 	%rd3, [_Z8cal_vi_mPfiiS__param_3];
	cvta.to.global.u64 	%rd1, %rd4;
	mov.u32 	%r25, %tid.x;
	mov.u32 	%r26, %ntid.x;
	mov.u32 	%r27, %ctaid.x;
	mad.lo.s32 	%r1, %r26, %r27, %r25;
	setp.ge.s32 	%p1, %r1, %r24;
	@%p1 bra 	$L__BB1_15;
	setp.lt.s32 	%p2, %r23, 1;
	mov.f32 	%f84, 0f00000000;
	@%p2 bra 	$L__BB1_14;
	mul.lo.s32 	%r2, %r23, %r1;
	and.b32  	%r3, %r23, 15;
	setp.lt.u32 	%p3, %r23, 16;
	mov.f32 	%f84, 0f00000000;
	mov.b32 	%r34, 0;
	@%p3 bra 	$L__BB1_5;
	and.b32  	%r34, %r23, 2147483632;
	neg.s32 	%r32, %r34;
	add.s64 	%rd2, %rd1, 32;
	mov.f32 	%f84, 0f00000000;
	mov.u32 	%r31, %r2;
$L__BB1_4:
	.pragma "nounroll";
	mul.wide.s32 	%rd5, %r31, 4;
	add.s64 	%rd6, %rd2, %rd5;
	ld.global.f32 	%f18, [%rd6+-32];
	add.f32 	%f19, %f84, %f18;
	ld.global.f32 	%f20, [%rd6+-28];
	add.f32 	%f21, %f19, %f20;
	ld.global.f32 	%f22, [%rd6+-24];
	add.f32 	%f23, %f21, %f22;
	ld.global.f32 	%f24, [%rd6+-20];
	add.f32 	%f25, %f23, %f24;
	ld.global.f32 	%f26, [%rd6+-16];
	add.f32 	%f27, %f25, %f26;
	ld.global.f32 	%f28, [%rd6+-12];
	add.f32 	%f29, %f27, %f28;
	ld.global.f32 	%f30, [%rd6+-8];
	add.f32 	%f31, %f29, %f30;
	ld.global.f32 	%f32, [%rd6+-4];
	add.f32 	%f33, %f31, %f32;
	ld.global.f32 	%f34, [%rd6];
	add.f32 	%f35, %f33, %f34;
	ld.global.f32 	%f36, [%rd6+4];
	add.f32 	%f37, %f35, %f36;
	ld.global.f32 	%f38, [%rd6+8];
	add.f32 	%f39, %f37, %f38;
	ld.global.f32 	%f40, [%rd6+12];
	add.f32 	%f41, %f39, %f40;
	ld.global.f32 	%f42, [%rd6+16];
	add.f32 	%f43, %f41, %f42;
	ld.global.f32 	%f44, [%rd6+20];
	add.f32 	%f45, %f43, %f44;
	ld.global.f32 	%f46, [%rd6+24];
	add.f32 	%f47, %f45, %f46;
	ld.global.f32 	%f48, [%rd6+28];
	add.f32 	%f84, %f47, %f48;
	add.s32 	%r32, %r32, 16;
	add.s32 	%r31, %r31, 16;
	setp.ne.s32 	%p4, %r32, 0;
	@%p4 bra 	$L__BB1_4;
$L__BB1_5:
	setp.eq.s32 	%p5, %r3, 0;
	@%p5 bra 	$L__BB1_14;
	and.b32  	%r11, %r23, 7;
	setp.lt.u32 	%p6, %r3, 8;
	@%p6 bra 	$L__BB1_8;
	add.s32 	%r29, %r34, %r2;
	mul.wide.s32 	%rd7, %r29, 4;
	add.s64 	%rd8, %rd1, %rd7;
	ld.global.f32 	%f50, [%rd8];
	add.f32 	%f51, %f84, %f50;
	ld.global.f32 	%f52, [%rd8+4];
	add.f32 	%f53, %f51, %f52;
	ld.global.f32 	%f54, [%rd8+8];
	add.f32 	%f55, %f53, %f54;
	ld.global.f32 	%f56, [%rd8+12];
	add.f32 	%f57, %f55, %f56;
	ld.global.f32 	%f58, [%rd8+16];
	add.f32 	%f59, %f57, %f58;
	ld.global.f32 	%f60, [%rd8+20];
	add.f32 	%f61, %f59, %f60;
	ld.global.f32 	%f62, [%rd8+24];
	add.f32 	%f63, %f61, %f62;
	ld.global.f32 	%f64, [%rd8+28];
	add.f32 	%f84, %f63, %f64;
	add.s32 	%r34, %r34, 8;
$L__BB1_8:
	setp.eq.s32 	%p7, %r11, 0;
	@%p7 bra 	$L__BB1_14;
	and.b32  	%r14, %r23, 3;
	setp.lt.u32 	%p8, %r11, 4;
	@%p8 bra 	$L__BB1_11;
	add.s32 	%r30, %r34, %r2;
	mul.wide.s32 	%rd9, %r30, 4;
	add.s64 	%rd10, %rd1, %rd9;
	ld.global.f32 	%f66, [%rd10];
	add.f32 	%f67, %f84, %f66;
	ld.global.f32 	%f68, [%rd10+4];
	add.f32 	%f69, %f67, %f68;
	ld.global.f32 	%f70, [%rd10+8];
	add.f32 	%f71, %f69, %f70;
	ld.global.f32 	%f72, [%rd10+12];
	add.f32 	%f84, %f71, %f72;
	add.s32 	%r34, %r34, 4;
$L__BB1_11:
	setp.eq.s32 	%p9, %r14, 0;
	@%p9 bra 	$L__BB1_14;
	add.s32 	%r37, %r34, %r2;
	neg.s32 	%r36, %r14;
$L__BB1_13:
	.pragma "nounroll";
	mul.wide.s32 	%rd11, %r37, 4;
	add.s64 	%rd12, %rd1, %rd11;
	ld.global.f32 	%f73, [%rd12];
	add.f32 	%f84, %f84, %f73;
	add.s32 	%r37, %r37, 1;
	add.s32 	%r36, %r36, 1;
	setp.ne.s32 	%p10, %r36, 0;
	@%p10 bra 	$L__BB1_13;
$L__BB1_14:
	cvt.rn.f32.s32 	%f74, %r23;
	div.rn.f32 	%f75, %f84, %f74;
	cvta.to.global.u64 	%rd13, %rd3;
	mul.wide.s32 	%rd14, %r1, 4;
	add.s64 	%rd15, %rd13, %rd14;
	st.global.f32 	[%rd15], %f75;
$L__BB1_15:
	ret;

}
	// .globl	_Z7cal_vi2PfiiS_
.visible .entry _Z7cal_vi2PfiiS_(
	.param .u64 .ptr .align 1 _Z7cal_vi2PfiiS__param_0,
	.param .u32 _Z7cal_vi2PfiiS__param_1,
	.param .u32 _Z7cal_vi2PfiiS__param_2,
	.param .u64 .ptr .align 1 _Z7cal_vi2PfiiS__param_3
)
{
	.reg .pred 	%p<11>;
	.reg .b32 	%r<38>;
	.reg .b32 	%f<85>;
	.reg .b64 	%rd<16>;

	ld.param.u64 	%rd4, [_Z7cal_vi2PfiiS__param_0];
	ld.param.u32 	%r23, [_Z7cal_vi2PfiiS__param_1];
	ld.param.u32 	%r24, [_Z7cal_vi2PfiiS__param_2];
	ld.param.u64 	%rd3, [_Z7cal_vi2PfiiS__param_3];
	cvta.to.global.u64 	%rd1, %rd4;
	mov.u32 	%r25, %tid.x;
	mov.u32 	%r26, %ntid.x;
	mov.u32 	%r27, %ctaid.x;
	mad.lo.s32 	%r1, %r26, %r27, %r25;
	setp.ge.s32 	%p1, %r1, %r24;
	@%p1 bra 	$L__BB2_15;
	setp.lt.s32 	%p2, %r23, 1;
	mov.f32 	%f84, 0f00000000;
	@%p2 bra 	$L__BB2_14;
	mul.lo.s32 	%r2, %r23, %r1;
	and.b32  	%r3, %r23, 15;
	setp.lt.u32 	%p3, %r23, 16;
	mov.f32 	%f84, 0f00000000;
	mov.b32 	%r34, 0;
	@%p3 bra 	$L__BB2_5;
	and.b32  	%r34, %r23, 2147483632;
	neg.s32 	%r32, %r34;
	add.s64 	%rd2, %rd1, 32;
	mov.f32 	%f84, 0f00000000;
	mov.u32 	%r31, %r2;
$L__BB2_4:
	.pragma "nounroll";
	mul.wide.s32 	%rd5, %r31, 4;
	add.s64 	%rd6, %rd2, %rd5;
	ld.global.f32 	%f18, [%rd6+-32];
	fma.rn.f32 	%f19, %f18, %f18, %f84;
	ld.global.f32 	%f20, [%rd6+-28];
	fma.rn.f32 	%f21, %f20, %f20, %f19;
	ld.global.f32 	%f22, [%rd6+-24];
	fma.rn.f32 	%f23, %f22, %f22, %f21;
	ld.global.f32 	%f24, [%rd6+-20];
	fma.rn.f32 	%f25, %f24, %f24, %f23;
	ld.global.f32 	%f26, [%rd6+-16];
	fma.rn.f32 	%f27, %f26, %f26, %f25;
	ld.global.f32 	%f28, [%rd6+-12];
	fma.rn.f32 	%f29, %f28, %f28, %f27;
	ld.global.f32 	%f30, [%rd6+-8];
	fma.rn.f32 	%f31, %f30, %f30, %f29;
	ld.global.f32 	%f32, [%rd6+-4];
	fma.rn.f32 	%f33, %f32, %f32, %f31;
	ld.global.f32 	%f34, [%rd6];
	fma.rn.f32 	%f35, %f34, %f34, %f33;
	ld.global.f32 	%f36, [%rd6+4];
	fma.rn.f32 	%f37, %f36, %f36, %f35;
	ld.global.f32 	%f38, [%rd6+8];
	fma.rn.f32 	%f39, %f38, %f38, %f37;
	ld.global.f32 	%f40, [%rd6+12];
	fma.rn.f32 	%f41, %f40, %f40, %f39;
	ld.global.f32 	%f42, [%rd6+16];
	fma.rn.f32 	%f43, %f42, %f42, %f41;
	ld.global.f32 	%f44, [%rd6+20];
	fma.rn.f32 	%f45, %f44, %f44, %f43;
	ld.global.f32 	%f46, [%rd6+24];
	fma.rn.f32 	%f47, %f46, %f46, %f45;
	ld.global.f32 	%f48, [%rd6+28];
	fma.rn.f32 	%f84, %f48, %f48, %f47;
	add.s32 	%r32, %r32, 16;
	add.s32 	%r31, %r31, 16;
	setp.ne.s32 	%p4, %r32, 0;
	@%p4 bra 	$L__BB2_4;
$L__BB2_5:
	setp.eq.s32 	%p5, %r3, 0;
	@%p5 bra 	$L__BB2_14;
	and.b32  	%r11, %r23, 7;
	setp.lt.u32 	%p6, %r3, 8;
	@%p6 bra 	$L__BB2_8;
	add.s32 	%r29, %r34, %r2;
	mul.wide.s32 	%rd7, %r29, 4;
	add.s64 	%rd8, %rd1, %rd7;
	ld.global.f32 	%f50, [%rd8];
	fma.rn.f32 	%f51, %f50, %f50, %f84;
	ld.global.f32 	%f52, [%rd8+4];
	fma.rn.f32 	%f53, %f52, %f52, %f51;
	ld.global.f32 	%f54, [%rd8+8];
	fma.rn.f32 	%f55, %f54, %f54, %f53;
	ld.global.f32 	%f56, [%rd8+12];
	fma.rn.f32 	%f57, %f56, %f56, %f55;
	ld.global.f32 	%f58, [%rd8+16];
	fma.rn.f32 	%f59, %f58, %f58, %f57;
	ld.global.f32 	%f60, [%rd8+20];
	fma.rn.f32 	%f61, %f60, %f60, %f59;
	ld.global.f32 	%f62, [%rd8+24];
	fma.rn.f32 	%f63, %f62, %f62, %f61;
	ld.global.f32 	%f64, [%rd8+28];
	fma.rn.f32 	%f84, %f64, %f64, %f63;
	add.s32 	%r34, %r34, 8;
$L__BB2_8:
	setp.eq.s32 	%p7, %r11, 0;
	@%p7 bra 	$L__BB2_14;
	and.b32  	%r14, %r23, 3;
	setp.lt.u32 	%p8, %r11, 4;
	@%p8 bra 	$L__BB2_11;
	add.s32 	%r30, %r34, %r2;
	mul.wide.s32 	%rd9, %r30, 4;
	add.s64 	%rd10, %rd1, %rd9;
	ld.global.f32 	%f66, [%rd10];
	fma.rn.f32 	%f67, %f66, %f66, %f84;
	ld.global.f32 	%f68, [%rd10+4];
	fma.rn.f32 	%f69, %f68, %f68, %f67;
	ld.global.f32 	%f70, [%rd10+8];
	fma.rn.f32 	%f71, %f70, %f70, %f69;
	ld.global.f32 	%f72, [%rd10+12];
	fma.rn.f32 	%f84, %f72, %f72, %f71;
	add.s32 	%r34, %r34, 4;
$L__BB2_11:
	setp.eq.s32 	%p9, %r14, 0;
	@%p9 bra 	$L__BB2_14;
	add.s32 	%r37, %r34, %r2;
	neg.s32 	%r36, %r14;
$L__BB2_13:
	.pragma "nounroll";
	mul.wide.s32 	%rd11, %r37, 4;
	add.s64 	%rd12, %rd1, %rd11;
	ld.global.f32 	%f73, [%rd12];
	fma.rn.f32 	%f84, %f73, %f73, %f84;
	add.s32 	%r37, %r37, 1;
	add.s32 	%r36, %r36, 1;
	setp.ne.s32 	%p10, %r36, 0;
	@%p10 bra 	$L__BB2_13;
$L__BB2_14:
	cvt.rn.f32.s32 	%f74, %r23;
	div.rn.f32 	%f75, %f84, %f74;
	cvta.to.global.u64 	%rd13, %rd3;
	mul.wide.s32 	%rd14, %r1, 4;
	add.s64 	%rd15, %rd13, %rd14;
	st.global.f32 	[%rd15], %f75;
$L__BB2_15:
	ret;

}
	// .globl	_Z8cal_vivjPfiiS_
.visible .entry _Z8cal_vivjPfiiS_(
	.param .u64 .ptr .align 1 _Z8cal_vivjPfiiS__param_0,
	.param .u32 _Z8cal_vivjPfiiS__param_1,
	.param .u32 _Z8cal_vivjPfiiS__param_2,
	.param .u64 .ptr .align 1 _Z8cal_vivjPfiiS__param_3
)
{
	.reg .pred 	%p<13>;
	.reg .b16 	%rs<17>;
	.reg .b32 	%r<71>;
	.reg .b32 	%f<36>;
	.reg .b64 	%rd<17>;
	.reg .b64 	%fd<98>;

	ld.param.u64 	%rd3, [_Z8cal_vivjPfiiS__param_0];
	ld.param.u32 	%r29, [_Z8cal_vivjPfiiS__param_1];
	ld.param.u32 	%r30, [_Z8cal_vivjPfiiS__param_2];
	ld.param.u64 	%rd2, [_Z8cal_vivjPfiiS__param_3];
	cvta.to.global.u64 	%rd1, %rd3;
	mov.u32 	%r31, %tid.x;
	mov.u32 	%r32, %ntid.x;
	mov.u32 	%r33, %ctaid.x;
	mad.lo.s32 	%r1, %r32, %r33, %r31;
	setp.ge.s32 	%p1, %r1, %r30;
	@%p1 bra 	$L__BB3_18;
	setp.lt.s32 	%p2, %r29, 1;
	mov.f32 	%f35, 0f00000000;
	@%p2 bra 	$L__BB3_17;
	mul.lo.s32 	%r2, %r29, %r1;
	add.s32 	%r3, %r29, -2;
	cvt.u16.u32 	%rs1, %r29;
	mov.f64 	%fd97, 0d0000000000000000;
	mov.b32 	%r59, 0;
	mov.b16 	%rs15, 0;
	mov.u16 	%rs16, %rs15;
	mov.u32 	%r58, %r29;
	mov.u32 	%r70, %r59;
$L__BB3_3:
	mov.u32 	%r5, %r59;
	add.s32 	%r58, %r58, -1;
	add.s32 	%r59, %r5, 1;
	setp.ge.s32 	%p3, %r59, %r29;
	@%p3 bra 	$L__BB3_15;
	add.s32 	%r35, %r5, %r2;
	mul.wide.s32 	%rd4, %r35, 4;
	add.s64 	%rd5, %rd1, %rd4;
	ld.global.f32 	%f1, [%rd5];
	sub.s32 	%r36, %r3, %r5;
	setp.lt.u32 	%p4, %r36, 7;
	mov.u32 	%r64, %r59;
	mov.u32 	%r65, %r70;
	@%p4 bra 	$L__BB3_7;
	and.b32  	%r9, %r58, -8;
	mov.b32 	%r63, 0;
	mov.u32 	%r64, %r59;
	mov.u32 	%r65, %r70;
$L__BB3_6:
	.pragma "nounroll";
	add.s32 	%r38, %r65, 1;
	add.s32 	%r39, %r64, %r2;
	mul.wide.s32 	%rd6, %r39, 4;
	add.s64 	%rd7, %rd1, %rd6;
	ld.global.f32 	%f5, [%rd7];
	mul.f32 	%f6, %f1, %f5;
	cvt.f64.f32 	%fd16, %f6;
	sub.f64 	%fd17, %fd16, %fd97;
	cvt.rn.f64.s32 	%fd18, %r38;
	div.rn.f64 	%fd19, %fd17, %fd18;
	add.f64 	%fd20, %fd97, %fd19;
	add.s32 	%r40, %r65, 2;
	ld.global.f32 	%f7, [%rd7+4];
	mul.f32 	%f8, %f1, %f7;
	cvt.f64.f32 	%fd21, %f8;
	sub.f64 	%fd22, %fd21, %fd20;
	cvt.rn.f64.s32 	%fd23, %r40;
	div.rn.f64 	%fd24, %fd22, %fd23;
	add.f64 	%fd25, %fd20, %fd24;
	add.s32 	%r41, %r65, 3;
	ld.global.f32 	%f9, [%rd7+8];
	mul.f32 	%f10, %f1, %f9;
	cvt.f64.f32 	%fd26, %f10;
	sub.f64 	%fd27, %fd26, %fd25;
	cvt.rn.f64.s32 	%fd28, %r41;
	div.rn.f64 	%fd29, %fd27, %fd28;
	add.f64 	%fd30, %fd25, %fd29;
	add.s32 	%r42, %r65, 4;
	ld.global.f32 	%f11, [%rd7+12];
	mul.f32 	%f12, %f1, %f11;
	cvt.f64.f32 	%fd31, %f12;
	sub.f64 	%fd32, %fd31, %fd30;
	cvt.rn.f64.s32 	%fd33, %r42;
	div.rn.f64 	%fd34, %fd32, %fd33;
	add.f64 	%fd35, %fd30, %fd34;
	add.s32 	%r43, %r65, 5;
	ld.global.f32 	%f13, [%rd7+16];
	mul.f32 	%f14, %f1, %f13;
	cvt.f64.f32 	%fd36, %f14;
	sub.f64 	%fd37, %fd36, %fd35;
	cvt.rn.f64.s32 	%fd38, %r43;
	div.rn.f64 	%fd39, %fd37, %fd38;
	add.f64 	%fd40, %fd35, %fd39;
	add.s32 	%r44, %r65, 6;
	ld.global.f32 	%f15, [%rd7+20];
	mul.f32 	%f16, %f1, %f15;
	cvt.f64.f32 	%fd41, %f16;
	sub.f64 	%fd42, %fd41, %fd40;
	cvt.rn.f64.s32 	%fd43, %r44;
	div.rn.f64 	%fd44, %fd42, %fd43;
	add.f64 	%fd45, %fd40, %fd44;
	add.s32 	%r45, %r65, 7;
	ld.global.f32 	%f17, [%rd7+24];
	mul.f32 	%f18, %f1, %f17;
	cvt.f64.f32 	%fd46, %f18;
	sub.f64 	%fd47, %fd46, %fd45;
	cvt.rn.f64.s32 	%fd48, %r45;
	div.rn.f64 	%fd49, %fd47, %fd48;
	add.f64 	%fd50, %fd45, %fd49;
	add.s32 	%r65, %r65, 8;
	ld.global.f32 	%f19, [%rd7+28];
	mul.f32 	%f20, %f1, %f19;
	cvt.f64.f32 	%fd51, %f20;
	sub.f64 	%fd52, %fd51, %fd50;
	cvt.rn.f64.s32 	%fd53, %r65;
	div.rn.f64 	%fd54, %fd52, %fd53;
	add.f64 	%fd97, %fd50, %fd54;
	add.s32 	%r64, %r64, 8;
	add.s32 	%r63, %r63, 8;
	setp.ne.s32 	%p5, %r63, %r9;
	@%p5 bra 	$L__BB3_6;
$L__BB3_7:
	add.s32 	%r70, %r70, %r58;
	and.b32  	%r46, %r58, 7;
	setp.eq.s32 	%p6, %r46, 0;
	@%p6 bra 	$L__BB3_15;
	not.b16 	%rs10, %rs16;
	add.s16 	%rs11, %rs10, %rs1;
	cvt.u32.u16 	%r47, %rs11;
	and.b32  	%r19, %r47, 7;
	add.s32 	%r48, %r19, -1;
	setp.lt.u32 	%p7, %r48, 3;
	@%p7 bra 	$L__BB3_10;
	add.s32 	%r49, %r65, 1;
	add.s32 	%r50, %r64, %r2;
	mul.wide.s32 	%rd8, %r50, 4;
	add.s64 	%rd9, %rd1, %rd8;
	ld.global.f32 	%f21, [%rd9];
	mul.f32 	%f22, %f1, %f21;
	cvt.f64.f32 	%fd56, %f22;
	sub.f64 	%fd57, %fd56, %fd97;
	cvt.rn.f64.s32 	%fd58, %r49;
	div.rn.f64 	%fd59, %fd57, %fd58;
	add.f64 	%fd60, %fd97, %fd59;
	add.s32 	%r51, %r65, 2;
	ld.global.f32 	%f23, [%rd9+4];
	mul.f32 	%f24, %f1, %f23;
	cvt.f64.f32 	%fd61, %f24;
	sub.f64 	%fd62, %fd61, %fd60;
	cvt.rn.f64.s32 	%fd63, %r51;
	div.rn.f64 	%fd64, %fd62, %fd63;
	add.f64 	%fd65, %fd60, %fd64;
	add.s32 	%r52, %r65, 3;
	ld.global.f32 	%f25, [%rd9+8];
	mul.f32 	%f26, %f1, %f25;
	cvt.f64.f32 	%fd66, %f26;
	sub.f64 	%fd67, %fd66, %fd65;
	cvt.rn.f64.s32 	%fd68, %r52;
	div.rn.f64 	%fd69, %fd67, %fd68;
	add.f64 	%fd70, %fd65, %fd69;
	add.s32 	%r65, %r65, 4;
	ld.global.f32 	%f27, [%rd9+12];
	mul.f32 	%f28, %f1, %f27;
	cvt.f64.f32 	%fd71, %f28;
	sub.f64 	%fd72, %fd71, %fd70;
	cvt.rn.f64.s32 	%fd73, %r65;
	div.rn.f64 	%fd74, %fd72, %fd73;
	add.f64 	%fd97, %fd70, %fd74;
	add.s32 	%r64, %r64, 4;
$L__BB3_10:
	and.b32  	%r53, %r19, 3;
	setp.eq.s32 	%p8, %r53, 0;
	@%p8 bra 	$L__BB3_15;
	xor.b16  	%rs12, %rs15, 3;
	add.s16 	%rs5, %rs12, %rs1;
	and.b16  	%rs13, %rs5, 3;
	setp.eq.s16 	%p9, %rs13, 1;
	@%p9 bra 	$L__BB3_13;
	add.s32 	%r54, %r65, 1;
	add.s32 	%r55, %r64, %r2;
	mul.wide.s32 	%rd10, %r55, 4;
	add.s64 	%rd11, %rd1, %rd10;
	ld.global.f32 	%f29, [%rd11];
	mul.f32 	%f30, %f1, %f29;
	cvt.f64.f32 	%fd76, %f30;
	sub.f64 	%fd77, %fd76, %fd97;
	cvt.rn.f64.s32 	%fd78, %r54;
	div.rn.f64 	%fd79, %fd77, %fd78;
	add.f64 	%fd80, %fd97, %fd79;
	add.s32 	%r65, %r65, 2;
	ld.global.f32 	%f31, [%rd11+4];
	mul.f32 	%f32, %f1, %f31;
	cvt.f64.f32 	%fd81, %f32;
	sub.f64 	%fd82, %fd81, %fd80;
	cvt.rn.f64.s32 	%fd83, %r65;
	div.rn.f64 	%fd84, %fd82, %fd83;
	add.f64 	%fd97, %fd80, %fd84;
	add.s32 	%r64, %r64, 2;
$L__BB3_13:
	and.b16  	%rs14, %rs5, 1;
	setp.eq.b16 	%p10, %rs14, 1;
	not.pred 	%p11, %p10;
	@%p11 bra 	$L__BB3_15;
	add.s32 	%r56, %r65, 1;
	add.s32 	%r57, %r64, %r2;
	mul.wide.s32 	%rd12, %r57, 4;
	add.s64 	%rd13, %rd1, %rd12;
	ld.global.f32 	%f33, [%rd13];
	mul.f32 	%f34, %f1, %f33;
	cvt.f64.f32 	%fd85, %f34;
	sub.f64 	%fd86, %fd85, %fd97;
	cvt.rn.f64.s32 	%fd87, %r56;
	div.rn.f64 	%fd88, %fd86, %fd87;
	add.f64 	%fd97, %fd97, %fd88;
$L__BB3_15:
	setp.ne.s32 	%p12, %r59, %r29;
	add.s16 	%rs16, %rs16, 1;
	add.s16 	%rs15, %rs15, 1;
	@%p12 bra 	$L__BB3_3;
	cvt.rn.f32.f64 	%f35, %fd97;
$L__BB3_17:
	cvta.to.global.u64 	%rd14, %rd2;
	mul.wide.s32 	%rd15, %r1, 4;
	add.s64 	%rd16, %rd14, %rd15;
	st.global.f32 	[%rd16], %f35;
$L__BB3_18:
	ret;

}


// ===== COMPILED SASS (sm_100) =====

	.target	sm_100

	.elftype	@"ET_EXEC"


//--------------------- .note.nv.tkinfo           --------------------------
	.section	.note.nv.tkinfo,"",@"SHT_NOTE"
	.sectionflags	@"SHF_NOTE_NV_TKINFO"
	.tkinfo
        /*0018*/ 	.word	0x00000002
        /*0030*/ 	.string	""
        /*0030*/ 	.string	"ptxas"
        /*0030*/ 	.string	"Cuda compilation tools, release 13.0, V13.0.88"
        /*0030*/ 	.string	"Build cuda_13.0.r13.0/compiler.36424714_0"
        /*0030*/ 	.string	"-arch sm_100 -m 64 "



//--------------------- .note.nv.cuinfo           --------------------------
	.section	.note.nv.cuinfo,"",@"SHT_NOTE"
	.sectionflags	@"SHF_NOTE_NV_CUINFO"
        /*0018*/ 	.short	0x0002
        /*001a*/ 	.short	0x0064
        /*001c*/ 	.short	0x0082
	.zero		2


//--------------------- .nv.info                  --------------------------
	.section	.nv.info,"",@"SHT_CUDA_INFO"
	.align	4


	//----- nvinfo : EIATTR_REGCOUNT
	.align		4
        /*0000*/ 	.byte	0x04, 0x2f
        /*0002*/ 	.short	(.L_1 - .L_0)
	.align		4
.L_0:
        /*0004*/ 	.word	index@(_Z17singlerealizationPfiifS_)
        /*0008*/ 	.word	0x0000001d


	//----- nvinfo : EIATTR_FRAME_SIZE
	.align		4
.L_1:
        /*000c*/ 	.byte	0x04, 0x11
        /*000e*/ 	.short	(.L_3 - .L_2)
	.align		4
.L_2:
        /*0010*/ 	.word	index@($__internal_4_$__cuda_sm3x_div_rn_noftz_f32_slowpath)
        /*0014*/ 	.word	0x00000000


	//----- nvinfo : EIATTR_FRAME_SIZE
	.align		4
.L_3:
        /*0018*/ 	.byte	0x04, 0x11
        /*001a*/ 	.short	(.L_5 - .L_4)
	.align		4
.L_4:
        /*001c*/ 	.word	index@($__internal_3_$__cuda_sm20_sqrt_rn_f32_slowpath)
        /*0020*/ 	.word	0x00000000


	//----- nvinfo : EIATTR_FRAME_SIZE
	.align		4
.L_5:
        /*0024*/ 	.byte	0x04, 0x11
        /*0026*/ 	.short	(.L_7 - .L_6)
	.align		4
.L_6:
        /*0028*/ 	.word	index@(_Z17singlerealizationPfiifS_)
        /*002c*/ 	.word	0x00000000


	//----- nvinfo : EIATTR_REGCOUNT
	.align		4
.L_7:
        /*0030*/ 	.byte	0x04, 0x2f
        /*0032*/ 	.short	(.L_9 - .L_8)
	.align		4
.L_8:
        /*0034*/ 	.word	index@(_Z8cal_vi_mPfiiS_)
        /*0038*/ 	.word	0x0000001f


	//----- nvinfo : EIATTR_FRAME_SIZE
	.align		4
.L_9:
        /*003c*/ 	.byte	0x04, 0x11
        /*003e*/ 	.short	(.L_11 - .L_10)
	.align		4
.L_10:
        /*0040*/ 	.word	index@($__internal_2_$__cuda_sm3x_div_rn_noftz_f32_slowpath)
        /*0044*/ 	.word	0x00000000


	//----- nvinfo : EIATTR_FRAME_SIZE
	.align		4
.L_11:
        /*0048*/ 	.byte	0x04, 0x11
        /*004a*/ 	.short	(.L_13 - .L_12)
	.align		4
.L_12:
        /*004c*/ 	.word	index@(_Z8cal_vi_mPfiiS_)
        /*0050*/ 	.word	0x00000000


	//----- nvinfo : EIATTR_REGCOUNT
	.align		4
.L_13:
        /*0054*/ 	.byte	0x04, 0x2f
        /*0056*/ 	.short	(.L_15 - .L_14)
	.align		4
.L_14:
        /*0058*/ 	.word	index@(_Z7cal_vi2PfiiS_)
        /*005c*/ 	.word	0x0000001f


	//----- nvinfo : EIATTR_FRAME_SIZE
	.align		4
.L_15:
        /*0060*/ 	.byte	0x04, 0x11
        /*0062*/ 	.short	(.L_17 - .L_16)
	.align		4
.L_16:
        /*0064*/ 	.word	index@($__internal_1_$__cuda_sm3x_div_rn_noftz_f32_slowpath)
        /*0068*/ 	.word	0x00000000


	//----- nvinfo : EIATTR_FRAME_SIZE
	.align		4
.L_17:
        /*006c*/ 	.byte	0x04, 0x11
        /*006e*/ 	.short	(.L_19 - .L_18)
	.align		4
.L_18:
        /*0070*/ 	.word	index@(_Z7cal_vi2PfiiS_)
        /*0074*/ 	.word	0x00000000


	//----- nvinfo : EIATTR_REGCOUNT
	.align		4
.L_19:
        /*0078*/ 	.byte	0x04, 0x2f
        /*007a*/ 	.short	(.L_21 - .L_20)
	.align		4
.L_20:
        /*007c*/ 	.word	index@(_Z8cal_vivjPfiiS_)
        /*0080*/ 	.word	0x00000020


	//----- nvinfo : EIATTR_FRAME_SIZE
	.align		4
.L_21:
        /*0084*/ 	.byte	0x04, 0x11
        /*0086*/ 	.short	(.L_23 - .L_22)
	.align		4
.L_22:
        /*0088*/ 	.word	index@($__internal_0_$__cuda_sm20_div_rn_f64_full)
        /*008c*/ 	.word	0x00000000


	//----- nvinfo : EIATTR_FRAME_SIZE
	.align		4
.L_23:
        /*0090*/ 	.byte	0x04, 0x11
        /*0092*/ 	.short	(.L_25 - .L_24)
	.align		4
.L_24:
        /*0094*/ 	.word	index@(_Z8cal_vivjPfiiS_)
        /*0098*/ 	.word	0x00000000


	//----- nvinfo : EIATTR_MIN_STACK_SIZE
	.align		4
.L_25:
        /*009c*/ 	.byte	0x04, 0x12
        /*009e*/ 	.short	(.L_27 - .L_26)
	.align		4
.L_26:
        /*00a0*/ 	.word	index@(_Z8cal_vivjPfiiS_)
        /*00a4*/ 	.word	0x00000000


	//----- nvinfo : EIATTR_MIN_STACK_SIZE
	.align		4
.L_27:
        /*00a8*/ 	.byte	0x04, 0x12
        /*00aa*/ 	.short	(.L_29 - .L_28)
	.align		4
.L_28:
        /*00ac*/ 	.word	index@(_Z7cal_vi2PfiiS_)
        /*00b0*/ 	.word	0x00000000


	//----- nvinfo : EIATTR_MIN_STACK_SIZE
	.align		4
.L_29:
        /*00b4*/ 	.byte	0x04, 0x12
        /*00b6*/ 	.short	(.L_31 - .L_30)
	.align		4
.L_30:
        /*00b8*/ 	.word	index@(_Z8cal_vi_mPfiiS_)
        /*00bc*/ 	.word	0x00000000


	//----- nvinfo : EIATTR_MIN_STACK_SIZE
	.align		4
.L_31:
        /*00c0*/ 	.byte	0x04, 0x12
        /*00c2*/ 	.short	(.L_33 - .L_32)
	.align		4
.L_32:
        /*00c4*/ 	.word	index@(_Z17singlerealizationPfiifS_)
        /*00c8*/ 	.word	0x00000000
.L_33:


//--------------------- .nv.compat                --------------------------
	.section	.nv.compat,"",@"SHT_CUDA_COMPAT_INFO"
	.align	4
        /*0000*/ 	.byte	0x02, 0x09, 0x00, 0x00, 0x02, 0x02, 0x01, 0x00, 0x02, 0x05, 0x05, 0x00, 0x03, 0x07, 0x01, 0x01
        /*0010*/ 	.byte	0x02, 0x03, 0x00, 0x00, 0x02, 0x06, 0x01, 0x00, 0x04, 0x0b, 0x08, 0x00, 0x01, 0x00, 0x00, 0x00
        /*0020*/ 	.byte	0x00, 0x00, 0x00, 0x00


//--------------------- .nv.info._Z8cal_vivjPfiiS_ --------------------------
	.section	.nv.info._Z8cal_vivjPfiiS_,"",@"SHT_CUDA_INFO"
	.sectionflags	@""
	.align	4


	//----- nvinfo : EIATTR_CUDA_API_VERSION
	.align		4
        /*0000*/ 	.byte	0x04, 0x37
        /*0002*/ 	.short	(.L_35 - .L_34)
.L_34:
        /*0004*/ 	.word	0x00000082


	//----- nvinfo : EIATTR_KPARAM_INFO
	.align		4
.L_35:
        /*0008*/ 	.byte	0x04, 0x17
        /*000a*/ 	.short	(.L_37 - .L_36)
.L_36:
        /*000c*/ 	.word	0x00000000
        /*0010*/ 	.short	0x0003
        /*0012*/ 	.short	0x0010
        /*0014*/ 	.byte	0x00, 0xf5, 0x21, 0x00


	//----- nvinfo : EIATTR_KPARAM_INFO
	.align		4
.L_37:
        /*0018*/ 	.byte	0x04, 0x17
        /*001a*/ 	.short	(.L_39 - .L_38)
.L_38:
        /*001c*/ 	.word	0x00000000
        /*0020*/ 	.short	0x0002
        /*0022*/ 	.short	0x000c
        /*0024*/ 	.byte	0x00, 0xf0, 0x11, 0x00


	//----- nvinfo : EIATTR_KPARAM_INFO
	.align		4
.L_39:
        /*0028*/ 	.byte	0x04, 0x17
        /*002a*/ 	.short	(.L_41 - .L_40)
.L_40:
        /*002c*/ 	.word	0x00000000
        /*0030*/ 	.short	0x0001
        /*0032*/ 	.short	0x0008
        /*0034*/ 	.byte	0x00, 0xf0, 0x11, 0x00


	//----- nvinfo : EIATTR_KPARAM_INFO
	.align		4
.L_41:
        /*0038*/ 	.byte	0x04, 0x17
        /*003a*/ 	.short	(.L_43 - .L_42)
.L_42:
        /*003c*/ 	.word	0x00000000
        /*0040*/ 	.short	0x0000
        /*0042*/ 	.short	0x0000
        /*0044*/ 	.byte	0x00, 0xf5, 0x21, 0x00


	//----- nvinfo : EIATTR_SPARSE_MMA_MASK
	.align		4
.L_43:
        /*0048*/ 	.byte	0x03, 0x50
        /*004a*/ 	.short	0x0000


	//----- nvinfo : EIATTR_MAXREG_COUNT
	.align		4
        /*004c*/ 	.byte	0x03, 0x1b
        /*004e*/ 	.short	0x00ff


	//----- nvinfo : EIATTR_MERCURY_ISA_VERSION
	.align		4
        /*0050*/ 	.byte	0x03, 0x5f
        /*0052*/ 	.short	0x0101


	//----- nvinfo : EIATTR_VRC_CTA_INIT_COUNT
	.align		4
        /*0054*/ 	.byte	0x02, 0x4a
	.zero		1
	.zero		1


	//----- nvinfo : EIATTR_EXIT_INSTR_OFFSETS
	.align		4
        /*0058*/ 	.byte	0x04, 0x1c
        /*005a*/ 	.short	(.L_45 - .L_44)


	//   ....[0]....
.L_44:
        /*005c*/ 	.word	0x00000070


	//   ....[1]....
        /*0060*/ 	.word	0x00001df0


	//----- nvinfo : EIATTR_CRS_STACK_SIZE
	.align		4
.L_45:
        /*0064*/ 	.byte	0x04, 0x1e
        /*0066*/ 	.short	(.L_47 - .L_46)
.L_46:
        /*0068*/ 	.word	0x00000000


	//----- nvinfo : EIATTR_CBANK_PARAM_SIZE
	.align		4
.L_47:
        /*006c*/ 	.byte	0x03, 0x19
        /*006e*/ 	.short	0x0018


	//----- nvinfo : EIATTR_PARAM_CBANK
	.align		4
        /*0070*/ 	.byte	0x04, 0x0a
        /*0072*/ 	.short	(.L_49 - .L_48)
	.align		4
.L_48:
        /*0074*/ 	.word	index@(.nv.constant0._Z8cal_vivjPfiiS_)
        /*0078*/ 	.short	0x0380
        /*007a*/ 	.short	0x0018


	//----- nvinfo : EIATTR_SW_WAR
	.align		4
.L_49:
        /*007c*/ 	.byte	0x04, 0x36
        /*007e*/ 	.short	(.L_51 - .L_50)
.L_50:
        /*0080*/ 	.word	0x00000008
.L_51:


//--------------------- .nv.info._Z7cal_vi2PfiiS_ --------------------------
	.section	.nv.info._Z7cal_vi2PfiiS_,"",@"SHT_CUDA_INFO"
	.sectionflags	@""
	.align	4


	//----- nvinfo : EIATTR_CUDA_API_VERSION
	.align		4
        /*0000*/ 	.byte	0x04, 0x37
        /*0002*/ 	.short	(.L_53 - .L_52)
.L_52:
        /*0004*/ 	.word	0x00000082


	//----- nvinfo : EIATTR_KPARAM_INFO
	.align		4
.L_53:
        /*0008*/ 	.byte	0x04, 0x17
        /*000a*/ 	.short	(.L_55 - .L_54)
.L_54:
        /*000c*/ 	.word	0x00000000
        /*0010*/ 	.short	0x0003
        /*0012*/ 	.short	0x0010
        /*0014*/ 	.byte	0x00, 0xf5, 0x21, 0x00


	//----- nvinfo : EIATTR_KPARAM_INFO
	.align		4
.L_55:
        /*0018*/ 	.byte	0x04, 0x17
        /*001a*/ 	.short	(.L_57 - .L_56)
.L_56:
        /*001c*/ 	.word	0x00000000
        /*0020*/ 	.short	0x0002
        /*0022*/ 	.short	0x000c
        /*0024*/ 	.byte	0x00, 0xf0, 0x11, 0x00


	//----- nvinfo : EIATTR_KPARAM_INFO
	.align		4
.L_57:
        /*0028*/ 	.byte	0x04, 0x17
        /*002a*/ 	.short	(.L_59 - .L_58)
.L_58:
        /*002c*/ 	.word	0x00000000
        /*0030*/ 	.short	0x0001
        /*0032*/ 	.short	0x0008
        /*0034*/ 	.byte	0x00, 0xf0, 0x11, 0x00


	//----- nvinfo : EIATTR_KPARAM_INFO
	.align		4
.L_59:
        /*0038*/ 	.byte	0x04, 0x17
        /*003a*/ 	.short	(.L_61 - .L_60)
.L_60:
        /*003c*/ 	.word	0x00000000
        /*0040*/ 	.short	0x0000
        /*0042*/ 	.short	0x0000
        /*0044*/ 	.byte	0x00, 0xf5, 0x21, 0x00


	//----- nvinfo : EIATTR_SPARSE_MMA_MASK
	.align		4
.L_61:
        /*0048*/ 	.byte	0x03, 0x50
        /*004a*/ 	.short	0x0000


	//----- nvinfo : EIATTR_MAXREG_COUNT
	.align		4
        /*004c*/ 	.byte	0x03, 0x1b
        /*004e*/ 	.short	0x00ff


	//----- nvinfo : EIATTR_MERCURY_ISA_VERSION
	.align		4
        /*0050*/ 	.byte	0x03, 0x5f
        /*0052*/ 	.short	0x0101


	//----- nvinfo : EIATTR_VRC_CTA_INIT_COUNT
	.align		4
        /*0054*/ 	.byte	0x02, 0x4a
	.zero		1
	.zero		1


	//----- nvinfo : EIATTR_EXIT_INSTR_OFFSETS
	.align		4
        /*0058*/ 	.byte	0x04, 0x1c
        /*005a*/ 	.short	(.L_63 - .L_62)


	//   ....[0]....
.L_62:
        /*005c*/ 	.word	0x00000070


	//   ....[1]....
        /*0060*/ 	.word	0x00000880


	//----- nvinfo : EIATTR_CRS_STACK_SIZE
	.align		4
.L_63:
        /*0064*/ 	.byte	0x04, 0x1e
        /*0066*/ 	.short	(.L_65 - .L_64)
.L_64:
        /*0068*/ 	.word	0x00000000


	//----- nvinfo : EIATTR_CBANK_PARAM_SIZE
	.align		4
.L_65:
        /*006c*/ 	.byte	0x03, 0x19
        /*006e*/ 	.short	0x0018


	//----- nvinfo : EIATTR_PARAM_CBANK
	.align		4
        /*0070*/ 	.byte	0x04, 0x0a
        /*0072*/ 	.short	(.L_67 - .L_66)
	.align		4
.L_66:
        /*0074*/ 	.word	index@(.nv.constant0._Z7cal_vi2PfiiS_)
        /*0078*/ 	.short	0x0380
        /*007a*/ 	.short	0x0018


	//----- nvinfo : EIATTR_SW_WAR
	.align		4
.L_67:
        /*007c*/ 	.byte	0x04, 0x36
        /*007e*/ 	.short	(.L_69 - .L_68)
.L_68:
        /*0080*/ 	.word	0x00000008
.L_69:


//--------------------- .nv.info._Z8cal_vi_mPfiiS_ --------------------------
	.section	.nv.info._Z8cal_vi_mPfiiS_,"",@"SHT_CUDA_INFO"
	.sectionflags	@""
	.align	4


	//----- nvinfo : EIATTR_CUDA_API_VERSION
	.align		4
        /*0000*/ 	.byte	0x04, 0x37
        /*0002*/ 	.short	(.L_71 - .L_70)
.L_70:
        /*0004*/ 	.word	0x00000082


	//----- nvinfo : EIATTR_KPARAM_INFO
	.align		4
.L_71:
        /*0008*/ 	.byte	0x04, 0x17
        /*000a*/ 	.short	(.L_73 - .L_72)
.L_72:
        /*000c*/ 	.word	0x00000000
        /*0010*/ 	.short	0x0003
        /*0012*/ 	.short	0x0010
        /*0014*/ 	.byte	0x00, 0xf5, 0x21, 0x00


	//----- nvinfo : EIATTR_KPARAM_INFO
	.align		4
.L_73:
        /*0018*/ 	.byte	0x04, 0x17
        /*001a*/ 	.short	(.L_75 - .L_74)
.L_74:
        /*001c*/ 	.word	0x00000000
        /*0020*/ 	.short	0x0002
        /*0022*/ 	.short	0x000c
        /*0024*/ 	.byte	0x00, 0xf0, 0x11, 0x00


	//----- nvinfo : EIATTR_KPARAM_INFO
	.align		4
.L_75:
        /*0028*/ 	.byte	0x04, 0x17
        /*002a*/ 	.short	(.L_77 - .L_76)
.L_76:
        /*002c*/ 	.word	0x00000000
        /*0030*/ 	.short	0x0001
        /*0032*/ 	.short	0x0008
        /*0034*/ 	.byte	0x00, 0xf0, 0x11, 0x00


	//----- nvinfo : EIATTR_KPARAM_INFO
	.align		4
.L_77:
        /*0038*/ 	.byte	0x04, 0x17
        /*003a*/ 	.short	(.L_79 - .L_78)
.L_78:
        /*003c*/ 	.word	0x00000000
        /*0040*/ 	.short	0x0000
        /*0042*/ 	.short	0x0000
        /*0044*/ 	.byte	0x00, 0xf5, 0x21, 0x00


	//----- nvinfo : EIATTR_SPARSE_MMA_MASK
	.align		4
.L_79:
        /*0048*/ 	.byte	0x03, 0x50
        /*004a*/ 	.short	0x0000


	//----- nvinfo : EIATTR_MAXREG_COUNT
	.align		4
        /*004c*/ 	.byte	0x03, 0x1b
        /*004e*/ 	.short	0x00ff


	//----- nvinfo : EIATTR_MERCURY_ISA_VERSION
	.align		4
        /*0050*/ 	.byte	0x03, 0x5f
        /*0052*/ 	.short	0x0101


	//----- nvinfo : EIATTR_VRC_CTA_INIT_COUNT
	.align		4
        /*0054*/ 	.byte	0x02, 0x4a
	.zero		1
	.zero		1


	//----- nvinfo : EIATTR_EXIT_INSTR_OFFSETS
	.align		4
        /*0058*/ 	.byte	0x04, 0x1c
        /*005a*/ 	.short	(.L_81 - .L_80)


	//   ....[0]....
.L_80:
        /*005c*/ 	.word	0x00000070


	//   ....[1]....
        /*0060*/ 	.word	0x00000880


	//----- nvinfo : EIATTR_CRS_STACK_SIZE
	.align		4
.L_81:
        /*0064*/ 	.byte	0x04, 0x1e
        /*0066*/ 	.short	(.L_83 - .L_82)
.L_82:
        /*0068*/ 	.word	0x00000000


	//----- nvinfo : EIATTR_CBANK_PARAM_SIZE
	.align		4
.L_83:
        /*006c*/ 	.byte	0x03, 0x19
        /*006e*/ 	.short	0x0018


	//----- nvinfo : EIATTR_PARAM_CBANK
	.align		4
        /*0070*/ 	.byte	0x04, 0x0a
        /*0072*/ 	.short	(.L_85 - .L_84)
	.align		4
.L_84:
        /*0074*/ 	.word	index@(.nv.constant0._Z8cal_vi_mPfiiS_)
        /*0078*/ 	.short	0x0380
        /*007a*/ 	.short	0x0018


	//----- nvinfo : EIATTR_SW_WAR
	.align		4
.L_85:
        /*007c*/ 	.byte	0x04, 0x36
        /*007e*/ 	.short	(.L_87 - .L_86)
.L_86:
        /*0080*/ 	.word	0x00000008
.L_87:


//--------------------- .nv.info._Z17singlerealizationPfiifS_ --------------------------
	.section	.nv.info._Z17singlerealizationPfiifS_,"",@"SHT_CUDA_INFO"
	.sectionflags	@""
	.align	4


	//----- nvinfo : EIATTR_CUDA_API_VERSION
	.align		4
        /*0000*/ 	.byte	0x04, 0x37
        /*0002*/ 	.short	(.L_89 - .L_88)
.L_88:
        /*0004*/ 	.word	0x00000082


	//----- nvinfo : EIATTR_KPARAM_INFO
	.align		4
.L_89:
        /*0008*/ 	.byte	0x04, 0x17
        /*000a*/ 	.short	(.L_91 - .L_90)
.L_90:
        /*000c*/ 	.word	0x00000000
        /*0010*/ 	.short	0x0004
        /*0012*/ 	.short	0x0018
        /*0014*/ 	.byte	0x00, 0xf5, 0x21, 0x00


	//----- nvinfo : EIATTR_KPARAM_INFO
	.align		4
.L_91:
        /*0018*/ 	.byte	0x04, 0x17
        /*001a*/ 	.short	(.L_93 - .L_92)
.L_92:
        /*001c*/ 	.word	0x00000000
        /*0020*/ 	.short	0x0003
        /*0022*/ 	.short	0x0010
        /*0024*/ 	.byte	0x00, 0xf0, 0x11, 0x00


	//----- nvinfo : EIATTR_KPARAM_INFO
	.align		4
.L_93:
        /*0028*/ 	.byte	0x04, 0x17
        /*002a*/ 	.short	(.L_95 - .L_94)
.L_94:
        /*002c*/ 	.word	0x00000000
        /*0030*/ 	.short	0x0002
        /*0032*/ 	.short	0x000c
        /*0034*/ 	.byte	0x00, 0xf0, 0x11, 0x00


	//----- nvinfo : EIATTR_KPARAM_INFO
	.align		4
.L_95:
        /*0038*/ 	.byte	0x04, 0x17
        /*003a*/ 	.short	(.L_97 - .L_96)
.L_96:
        /*003c*/ 	.word	0x00000000
        /*0040*/ 	.short	0x0001
        /*0042*/ 	.short	0x0008
        /*0044*/ 	.byte	0x00, 0xf0, 0x11, 0x00


	//----- nvinfo : EIATTR_KPARAM_INFO
	.align		4
.L_97:
        /*0048*/ 	.byte	0x04, 0x17
        /*004a*/ 	.short	(.L_99 - .L_98)
.L_98:
        /*004c*/ 	.word	0x00000000
        /*0050*/ 	.short	0x0000
        /*0052*/ 	.short	0x0000
        /*0054*/ 	.byte	0x00, 0xf5, 0x21, 0x00


	//----- nvinfo : EIATTR_SPARSE_MMA_MASK
	.align		4
.L_99:
        /*0058*/ 	.byte	0x03, 0x50
        /*005a*/ 	.short	0x0000


	//----- nvinfo : EIATTR_MAXREG_COUNT
	.align		4
        /*005c*/ 	.byte	0x03, 0x1b
        /*005e*/ 	.short	0x00ff


	//----- nvinfo : EIATTR_MERCURY_ISA_VERSION
	.align		4
        /*0060*/ 	.byte	0x03, 0x5f
        /*0062*/ 	.short	0x0101


	//----- nvinfo : EIATTR_VRC_CTA_INIT_COUNT
	.align		4
        /*0064*/ 	.byte	0x02, 0x4a
	.zero		1
	.zero		1


	//----- nvinfo : EIATTR_EXIT_INSTR_OFFSETS
	.align		4
        /*0068*/ 	.byte	0x04, 0x1c
        /*006a*/ 	.short	(.L_101 - .L_100)


	//   ....[0]....
.L_100:
        /*006c*/ 	.word	0x00000070


	//   ....[1]....
        /*0070*/ 	.word	0x00000770


	//   ....[2]....
        /*0074*/ 	.word	0x00001050


	//   ....[3]....
        /*0078*/ 	.word	0x00001320


	//   ....[4]....
        /*007c*/ 	.word	0x000014f0


	//   ....[5]....
        /*0080*/ 	.word	0x000015f0


	//----- nvinfo : EIATTR_CRS_STACK_SIZE
	.align		4
.L_101:
        /*0084*/ 	.byte	0x04, 0x1e
        /*0086*/ 	.short	(.L_103 - .L_102)
.L_102:
        /*0088*/ 	.word	0x00000000


	//----- nvinfo : EIATTR_CBANK_PARAM_SIZE
	.align		4
.L_103:
        /*008c*/ 	.byte	0x03, 0x19
        /*008e*/ 	.short	0x0020


	//----- nvinfo : EIATTR_PARAM_CBANK
	.align		4
        /*0090*/ 	.byte	0x04, 0x0a
        /*0092*/ 	.short	(.L_105 - .L_104)
	.align		4
.L_104:
        /*0094*/ 	.word	index@(.nv.constant0._Z17singlerealizationPfiifS_)
        /*0098*/ 	.short	0x0380
        /*009a*/ 	.short	0x0020


	//----- nvinfo : EIATTR_SW_WAR
	.align		4
.L_105:
        /*009c*/ 	.byte	0x04, 0x36
        /*009e*/ 	.short	(.L_107 - .L_106)
.L_106:
        /*00a0*/ 	.word	0x00000008
.L_107:


//--------------------- .nv.callgraph             --------------------------
	.section	.nv.callgraph,"",@"SHT_CUDA_CALLGRAPH"
	.align	4
	.sectionentsize	8
	.align		4
        /*0000*/ 	.word	0x00000000
	.align		4
        /*0004*/ 	.word	0xffffffff
	.align		4
        /*0008*/ 	.word	0x00000000
	.align		4
        /*000c*/ 	.word	0xfffffffe
	.align		4
        /*0010*/ 	.word	0x00000000
	.align		4
        /*0014*/ 	.word	0xfffffffd
	.align		4
        /*0018*/ 	.word	0x00000000
	.align		4
        /*001c*/ 	.word	0xfffffffc


//--------------------- .text._Z8cal_vivjPfiiS_   --------------------------
	.section	.text._Z8cal_vivjPfiiS_,"ax",@progbits
	.align	128
        .global         _Z8cal_vivjPfiiS_
        .type           _Z8cal_vivjPfiiS_,@function
        .size           _Z8cal_vivjPfiiS_,(.L_x_111 - _Z8cal_vivjPfiiS_)
        .other          _Z8cal_vivjPfiiS_,@"STO_CUDA_ENTRY STV_DEFAULT"
_Z8cal_vivjPfiiS_:
.text._Z8cal_vivjPfiiS_:
[----:B------:R-:W-:Y:S01]  /*0000*/  LDC R1, c[0x0][0x37c] ;  /* 0x0000df00ff017b82 */ /* 0x000fe20000000800 */
[----:B------:R-:W0:Y:S01]  /*0010*/  S2R R2, SR_TID.X ;  /* 0x0000000000027919 */ /* 0x000e220000002100 */
[----:B------:R-:W0:Y:S01]  /*0020*/  LDCU UR4, c[0x0][0x360] ;  /* 0x00006c00ff0477ac */ /* 0x000e220008000800 */
[----:B------:R-:W0:Y:S01]  /*0030*/  S2R R3, SR_CTAID.X ;  /* 0x0000000000037919 */ /* 0x000e220000002500 */
[----:B------:R-:W1:Y:S01]  /*0040*/  LDCU UR5, c[0x0][0x38c] ;  /* 0x00007180ff0577ac */ /* 0x000e620008000800 */
[----:B0-----:R-:W-:-:S05]  /*0050*/  IMAD R2, R3, UR4, R2 ;  /* 0x0000000403027c24 */ /* 0x001fca000f8e0202 */
[----:B-1----:R-:W-:-:S13]  /*0060*/  ISETP.GE.AND P0, PT, R2, UR5, PT ;  /* 0x0000000502007c0c */ /* 0x002fda000bf06270 */
[----:B------:R-:W-:Y:S05]  /*0070*/  @P0 EXIT ;  /* 0x000000000000094d */ /* 0x000fea0003800000 */
[----:B------:R-:W0:Y:S01]  /*0080*/  LDCU UR4, c[0x0][0x388] ;  /* 0x00007100ff0477ac */ /* 0x000e220008000800 */
[----:B------:R-:W-:Y:S01]  /*0090*/  IMAD.MOV.U32 R21, RZ, RZ, RZ ;  /* 0x000000ffff157224 */ /* 0x000fe200078e00ff */
[----:B------:R-:W1:Y:S01]  /*00a0*/  LDCU.64 UR12, c[0x0][0x358] ;  /* 0x00006b00ff0c77ac */ /* 0x000e620008000a00 */
[----:B0-----:R-:W-:-:S09]  /*00b0*/  UISETP.GE.AND UP0, UPT, UR4, 0x1, UPT ;  /* 0x000000010400788c */ /* 0x001fd2000bf06270 */
[----:B-1----:R-:W-:Y:S05]  /*00c0*/  BRA.U !UP0, `(.L_x_0) ;  /* 0x0000001d083c7547 */ /* 0x002fea000b800000 */
[----:B------:R-:W-:Y:S02]  /*00d0*/  PRMT R3, RZ, 0x7610, R3 ;  /* 0x00007610ff037816 */ /* 0x000fe40000000003 */
[----:B------:R-:W-:Y:S02]  /*00e0*/  CS2R R20, SRZ ;  /* 0x0000000000147805 */ /* 0x000fe4000001ff00 */
[----:B------:R-:W-:Y:S01]  /*00f0*/  PRMT R4, RZ, 0x7610, R4 ;  /* 0x00007610ff047816 */ /* 0x000fe20000000004 */
[----:B------:R-:W0:Y:S01]  /*0100*/  LDCU.U16 UR9, c[0x0][0x388] ;  /* 0x00007100ff0977ac */ /* 0x000e220008000400 */
[----:B------:R-:W1:Y:S01]  /*0110*/  LDCU UR10, c[0x0][0x388] ;  /* 0x00007100ff0a77ac */ /* 0x000e620008000800 */
[----:B------:R-:W-:Y:S01]  /*0120*/  UMOV UR4, URZ ;  /* 0x000000ff00047c82 */ /* 0x000fe20008000000 */
[----:B------:R-:W-:-:S05]  /*0130*/  UMOV UR5, URZ ;  /* 0x000000ff00057c82 */ /* 0x000fca0008000000 */
.L_x_36:
[----:B------:R-:W2:Y:S01]  /*0140*/  LDC R9, c[0x0][0x388] ;  /* 0x0000e200ff097b82 */ /* 0x000ea20000000800 */
[----:B------:R-:W-:Y:S02]  /*0150*/  UIADD3 UR6, UPT, UPT, UR4, 0x1, URZ ;  /* 0x0000000104067890 */ /* 0x000fe4000fffe0ff */
[----:B------:R-:W-:Y:S01]  /*0160*/  IMAD.U32 R0, RZ, RZ, UR4 ;  /* 0x00000004ff007e24 */ /* 0x000fe2000f8e00ff */
[----:B-1----:R-:W-:-:S04]  /*0170*/  UIADD3 UR10, UPT, UPT, UR10, -0x1, URZ ;  /* 0xffffffff0a0a7890 */ /* 0x002fc8000fffe0ff */
[----:B------:R-:W-:Y:S01]  /*0180*/  UMOV UR4, UR6 ;  /* 0x0000000600047c82 */ /* 0x000fe20008000000 */
[C---:B--2---:R-:W-:Y:S02]  /*0190*/  ISETP.LE.AND P0, PT, R9.reuse, UR6, PT ;  /* 0x0000000609007c0c */ /* 0x044fe4000bf03270 */
[----:B------:R-:W-:-:S11]  /*01a0*/  ISETP.NE.AND P1, PT, R9, UR6, PT ;  /* 0x0000000609007c0c */ /* 0x000fd6000bf25270 */
[----:B-----5:R-:W-:Y:S05]  /*01b0*/  @P0 BRA `(.L_x_1) ;  /* 0x0000001800f00947 */ /* 0x020fea0003800000 */
[----:B------:R-:W1:Y:S01]  /*01c0*/  LDC.64 R6, c[0x0][0x380] ;  /* 0x0000e000ff067b82 */ /* 0x000e620000000a00 */
[----:B------:R-:W-:-:S04]  /*01d0*/  IMAD R5, R2, R9, R0 ;  /* 0x0000000902057224 */ /* 0x000fc800078e0200 */
[----:B-1----:R-:W-:-:S05]  /*01e0*/  IMAD.WIDE R6, R5, 0x4, R6 ;  /* 0x0000000405067825 */ /* 0x002fca00078e0206 */
[----:B------:R1:W5:Y:S01]  /*01f0*/  LDG.E R5, desc[UR12][R6.64] ;  /* 0x0000000c06057981 */ /* 0x000362000c1e1900 */
[----:B------:R-:W-:Y:S01]  /*0200*/  IADD3 R0, PT, PT, -R0, -0x2, R9 ;  /* 0xfffffffe00007810 */ /* 0x000fe20007ffe109 */
[----:B------:R-:W-:Y:S01]  /*0210*/  UMOV UR7, UR4 ;  /* 0x0000000400077c82 */ /* 0x000fe20008000000 */
[----:B------:R-:W-:Y:S02]  /*0220*/  UMOV UR8, UR5 ;  /* 0x0000000500087c82 */ /* 0x000fe40008000000 */
[----:B------:R-:W-:-:S13]  /*0230*/  ISETP.GE.U32.AND P0, PT, R0, 0x7, PT ;  /* 0x000000070000780c */ /* 0x000fda0003f06070 */
[----:B-1----:R-:W-:Y:S05]  /*0240*/  @!P0 BRA `(.L_x_2) ;  /* 0x0000000c00708947 */ /* 0x002fea0003800000 */
[----:B------:R-:W1:Y:S01]  /*0250*/  LDC R7, c[0x0][0x388] ;  /* 0x0000e200ff077b82 */ /* 0x000e620000000800 */
[----:B------:R-:W-:Y:S01]  /*0260*/  ULOP3.LUT UR14, UR10, 0xfffffff8, URZ, 0xc0, !UPT ;  /* 0xfffffff80a0e7892 */ /* 0x000fe2000f8ec0ff */
[----:B------:R-:W-:Y:S01]  /*0270*/  UMOV UR6, URZ ;  /* 0x000000ff00067c82 */ /* 0x000fe20008000000 */
[----:B------:R-:W-:Y:S01]  /*0280*/  UMOV UR7, UR4 ;  /* 0x0000000400077c82 */ /* 0x000fe20008000000 */
[----:B------:R-:W-:-:S04]  /*0290*/  UMOV UR8, UR5 ;  /* 0x0000000500087c82 */ /* 0x000fc80008000000 */
[----:B------:R-:W2:Y:S05]  /*02a0*/  LDC.64 R12, c[0x0][0x380] ;  /* 0x0000e000ff0c7b82 */ /* 0x000eaa0000000a00 */
.L_x_19:
[----:B-1----:R-:W-:-:S04]  /*02b0*/  IMAD R11, R2, R7, UR7 ;  /* 0x00000007020b7e24 */ /* 0x002fc8000f8e0207 */
[----:B--2---:R-:W-:-:S05]  /*02c0*/  IMAD.WIDE R10, R11, 0x4, R12 ;  /* 0x000000040b0a7825 */ /* 0x004fca00078e020c */
[----:B------:R-:W2:Y:S01]  /*02d0*/  LDG.E R0, desc[UR12][R10.64] ;  /* 0x0000000c0a007981 */ /* 0x000ea2000c1e1900 */
[----:B------:R-:W-:Y:S01]  /*02e0*/  UIADD3 UR11, UPT, UPT, UR8, 0x1, URZ ;  /* 0x00000001080b7890 */ /* 0x000fe2000fffe0ff */
[----:B------:R-:W-:Y:S01]  /*02f0*/  IMAD.MOV.U32 R8, RZ, RZ, 0x1 ;  /* 0x00000001ff087424 */ /* 0x000fe200078e00ff */
[----:B------:R-:W-:Y:S01]  /*0300*/  UIADD3 UR6, UPT, UPT, UR6, 0x8, URZ ;  /* 0x0000000806067890 */ /* 0x000fe2000fffe0ff */
[----:B------:R-:W-:Y:S03]  /*0310*/  BSSY.RECONVERGENT B1, `(.L_x_3) ;  /* 0x0000016000017945 */ /* 0x000fe60003800200 */
[----:B------:R-:W-:-:S03]  /*0320*/  UISETP.NE.AND UP0, UPT, UR6, UR14, UPT ;  /* 0x0000000e0600728c */ /* 0x000fc6000bf05270 */
[----:B------:R-:W1:Y:S08]  /*0330*/  I2F.F64 R16, UR11 ;  /* 0x0000000b00107d12 */ /* 0x000e700008201c00 */
[----:B-1----:R-:W1:Y:S02]  /*0340*/  MUFU.RCP64H R9, R17 ;  /* 0x0000001100097308 */ /* 0x002e640000001800 */
[----:B-1----:R-:W-:-:S08]  /*0350*/  DFMA R14, -R16, R8, 1 ;  /* 0x3ff00000100e742b */ /* 0x002fd00000000108 */
[----:B------:R-:W-:-:S08]  /*0360*/  DFMA R18, R14, R14, R14 ;  /* 0x0000000e0e12722b */ /* 0x000fd0000000000e */
[----:B------:R-:W-:-:S08]  /*0370*/  DFMA R18, R8, R18, R8 ;  /* 0x000000120812722b */ /* 0x000fd00000000008 */
[----:B------:R-:W-:-:S08]  /*0380*/  DFMA R8, -R16, R18, 1 ;  /* 0x3ff000001008742b */ /* 0x000fd00000000112 */
[----:B------:R-:W-:Y:S01]  /*0390*/  DFMA R8, R18, R8, R18 ;  /* 0x000000081208722b */ /* 0x000fe20000000012 */
[----:B--2--5:R-:W-:-:S04]  /*03a0*/  FMUL R0, R5, R0 ;  /* 0x0000000005007220 */ /* 0x024fc80000400000 */
[----:B------:R-:W1:Y:S02]  /*03b0*/  F2F.F64.F32 R14, R0 ;  /* 0x00000000000e7310 */ /* 0x000e640000201800 */
[----:B-1----:R-:W-:-:S08]  /*03c0*/  DADD R14, R14, -R20 ;  /* 0x000000000e0e7229 */ /* 0x002fd00000000814 */
[----:B------:R-:W-:Y:S02]  /*03d0*/  DMUL R18, R14, R8 ;  /* 0x000000080e127228 */ /* 0x000fe40000000000 */
[----:B------:R-:W-:-:S06]  /*03e0*/  FSETP.GEU.AND P2, PT, |R15|, 6.5827683646048100446e-37, PT ;  /* 0x036000000f00780b */ /* 0x000fcc0003f4e200 */
[----:B------:R-:W-:-:S08]  /*03f0*/  DFMA R22, -R16, R18, R14 ;  /* 0x000000121016722b */ /* 0x000fd0000000010e */
[----:B------:R-:W-:-:S10]  /*0400*/  DFMA R8, R8, R22, R18 ;  /* 0x000000160808722b */ /* 0x000fd40000000012 */
[----:B------:R-:W-:-:S05]  /*0410*/  FFMA R6, RZ, R17, R9 ;  /* 0x00000011ff067223 */ /* 0x000fca0000000009 */
[----:B------:R-:W-:-:S13]  /*0420*/  FSETP.GT.AND P0, PT, |R6|, 1.469367938527859385e-39, PT ;  /* 0x001000000600780b */ /* 0x000fda0003f04200 */
[----:B------:R-:W-:Y:S05]  /*0430*/  @P0 BRA P2, `(.L_x_4) ;  /* 0x00000000000c0947 */ /* 0x000fea0001000000 */
[----:B------:R-:W-:Y:S01]  /*0440*/  IMAD.MOV.U32 R19, RZ, RZ, R17 ;  /* 0x000000ffff137224 */ /* 0x000fe200078e0011 */
[----:B------:R-:W-:-:S07]  /*0450*/  MOV R0, 0x470 ;  /* 0x0000047000007802 */ /* 0x000fce0000000f00 */
[----:B0-----:R-:W-:Y:S05]  /*0460*/  CALL.REL.NOINC `($__internal_0_$__cuda_sm20_div_rn_f64_full) ;  /* 0x0000001800647944 */ /* 0x001fea0003c00000 */
.L_x_4:
[----:B0-----:R-:W-:Y:S05]  /*0470*/  BSYNC.RECONVERGENT B1 ;  /* 0x0000000000017941 */ /* 0x001fea0003800200 */
.L_x_3:
[----:B------:R-:W2:Y:S01]  /*0480*/  LDG.E R0, desc[UR12][R10.64+0x4] ;  /* 0x0000040c0a007981 */ /* 0x000ea2000c1e1900 */
[----:B------:R-:W-:Y:S01]  /*0490*/  UIADD3 UR11, UPT, UPT, UR8, 0x2, URZ ;  /* 0x00000002080b7890 */ /* 0x000fe2000fffe0ff */
[----:B------:R-:W-:Y:S01]  /*04a0*/  IMAD.MOV.U32 R18, RZ, RZ, 0x1 ;  /* 0x00000001ff127424 */ /* 0x000fe200078e00ff */
[----:B------:R-:W-:Y:S01]  /*04b0*/  DADD R20, R8, R20 ;  /* 0x0000000008147229 */ /* 0x000fe20000000014 */
[----:B------:R-:W-:Y:S06]  /*04c0*/  BSSY.RECONVERGENT B1, `(.L_x_5) ;  /* 0x0000015000017945 */ /* 0x000fec0003800200 */
[----:B------:R-:W0:Y:S08]  /*04d0*/  I2F.F64 R16, UR11 ;  /* 0x0000000b00107d12 */ /* 0x000e300008201c00 */
[----:B0-----:R-:W0:Y:S02]  /*04e0*/  MUFU.RCP64H R19, R17 ;  /* 0x0000001100137308 */ /* 0x001e240000001800 */
[----:B0-----:R-:W-:-:S08]  /*04f0*/  DFMA R22, -R16, R18, 1 ;  /* 0x3ff000001016742b */ /* 0x001fd00000000112 */
[----:B------:R-:W-:-:S08]  /*0500*/  DFMA R22, R22, R22, R22 ;  /* 0x000000161616722b */ /* 0x000fd00000000016 */
[----:B------:R-:W-:-:S08]  /*0510*/  DFMA R18, R18, R22, R18 ;  /* 0x000000161212722b */ /* 0x000fd00000000012 */
[----:B------:R-:W-:-:S08]  /*0520*/  DFMA R8, -R16, R18, 1 ;  /* 0x3ff000001008742b */ /* 0x000fd00000000112 */
[----:B------:R-:W-:Y:S01]  /*0530*/  DFMA R8, R18, R8, R18 ;  /* 0x000000081208722b */ /* 0x000fe20000000012 */
[----:B--2---:R-:W-:-:S04]  /*0540*/  FMUL R0, R5, R0 ;  /* 0x0000000005007220 */ /* 0x004fc80000400000 */
[----:B------:R-:W0:Y:S02]  /*0550*/  F2F.F64.F32 R14, R0 ;  /* 0x00000000000e7310 */ /* 0x000e240000201800 */
[----:B0-----:R-:W-:-:S08]  /*0560*/  DADD R14, -R20, R14 ;  /* 0x00000000140e7229 */ /* 0x001fd0000000010e */
        /* <DEDUP_REMOVED lines=9> */
[----:B------:R-:W-:Y:S05]  /*0600*/  CALL.REL.NOINC `($__internal_0_$__cuda_sm20_div_rn_f64_full) ;  /* 0x0000001400fc7944 */ /* 0x000fea0003c00000 */
.L_x_6:
[----:B------:R-:W-:Y:S05]  /*0610*/  BSYNC.RECONVERGENT B1 ;  /* 0x0000000000017941 */ /* 0x000fea0003800200 */
.L_x_5:
        /* <DEDUP_REMOVED lines=25> */
.L_x_8:
[----:B------:R-:W-:Y:S05]  /*07b0*/  BSYNC.RECONVERGENT B1 ;  /* 0x0000000000017941 */ /* 0x000fea0003800200 */
.L_x_7:
        /* <DEDUP_REMOVED lines=25> */
.L_x_10:
[----:B------:R-:W-:Y:S05]  /*0950*/  BSYNC.RECONVERGENT B1 ;  /* 0x0000000000017941 */ /* 0x000fea0003800200 */
.L_x_9:
        /* <DEDUP_REMOVED lines=25> */
.L_x_12:
[----:B------:R-:W-:Y:S05]  /*0af0*/  BSYNC.RECONVERGENT B1 ;  /* 0x0000000000017941 */ /* 0x000fea0003800200 */
.L_x_11:
        /* <DEDUP_REMOVED lines=22> */
[----:B------:R-:W-:Y:S02]  /*0c60*/  MOV R19, R17 ;  /* 0x0000001100137202 */ /* 0x000fe40000000f00 */
[----:B------:R-:W-:-:S07]  /*0c70*/  MOV R0, 0xc90 ;  /* 0x00000c9000007802 */ /* 0x000fce0000000f00 */
[----:B------:R-:W-:Y:S05]  /*0c80*/  CALL.REL.NOINC `($__internal_0_$__cuda_sm20_div_rn_f64_full) ;  /* 0x00000010005c7944 */ /* 0x000fea0003c00000 */
.L_x_14:
[----:B------:R-:W-:Y:S05]  /*0c90*/  BSYNC.RECONVERGENT B1 ;  /* 0x0000000000017941 */ /* 0x000fea0003800200 */
.L_x_13:
        /* <DEDUP_REMOVED lines=25> */
.L_x_16:
[----:B------:R-:W-:Y:S05]  /*0e30*/  BSYNC.RECONVERGENT B1 ;  /* 0x0000000000017941 */ /* 0x000fea0003800200 */
.L_x_15:
        /* <DEDUP_REMOVED lines=25> */
.L_x_18:
[----:B------:R-:W-:Y:S05]  /*0fd0*/  BSYNC.RECONVERGENT B1 ;  /* 0x0000000000017941 */ /* 0x000fea0003800200 */
.L_x_17:
[----:B------:R-:W-:Y:S01]  /*0fe0*/  DADD R20, R20, R8 ;  /* 0x0000000014147229 */ /* 0x000fe20000000008 */
[----:B------:R-:W-:Y:S01]  /*0ff0*/  UIADD3 UR7, UPT, UPT, UR7, 0x8, URZ ;  /* 0x0000000807077890 */ /* 0x000fe2000fffe0ff */
[----:B------:R-:W-:Y:S11]  /*1000*/  BRA.U UP0, `(.L_x_19) ;  /* 0xfffffff100a87547 */ /* 0x000ff6000b83ffff */
.L_x_2:
[----:B------:R-:W-:Y:S02]  /*1010*/  ULOP3.LUT UP0, URZ, UR10, 0x7, URZ, 0xc0, !UPT ;  /* 0x000000070aff7892 */ /* 0x000fe4000f80c0ff */
[----:B------:R-:W-:-:S07]  /*1020*/  UIADD3 UR5, UPT, UPT, UR10, UR5, URZ ;  /* 0x000000050a057290 */ /* 0x000fce000fffe0ff */
[----:B------:R-:W-:Y:S05]  /*1030*/  BRA.U !UP0, `(.L_x_1) ;  /* 0x0000000d08507547 */ /* 0x000fea000b800000 */
[----:B------:R-:W-:-:S05]  /*1040*/  LOP3.LUT R0, RZ, R4, RZ, 0x33, !PT ;  /* 0x00000004ff007212 */ /* 0x000fca00078e33ff */
[----:B0-----:R-:W-:-:S05]  /*1050*/  VIADD R0, R0, UR9 ;  /* 0x0000000900007c36 */ /* 0x001fca0008000000 */
[----:B------:R-:W-:-:S05]  /*1060*/  LOP3.LUT R7, R0, 0x7, RZ, 0xc0, !PT ;  /* 0x0000000700077812 */ /* 0x000fca00078ec0ff */
[----:B------:R-:W-:-:S05]  /*1070*/  VIADD R0, R7, 0xffffffff ;  /* 0xffffffff07007836 */ /* 0x000fca0000000000 */
[----:B------:R-:W-:-:S13]  /*1080*/  ISETP.GE.U32.AND P0, PT, R0, 0x3, PT ;  /* 0x000000030000780c */ /* 0x000fda0003f06070 */
[----:B------:R-:W-:Y:S05]  /*1090*/  @!P0 BRA `(.L_x_20) ;  /* 0x0000000400b48947 */ /* 0x000fea0003800000 */
[----:B------:R-:W0:Y:S08]  /*10a0*/  LDC R9, c[0x0][0x388] ;  /* 0x0000e200ff097b82 */ /* 0x000e300000000800 */
[----:B------:R-:W1:Y:S01]  /*10b0*/  LDC.64 R10, c[0x0][0x380] ;  /* 0x0000e000ff0a7b82 */ /* 0x000e620000000a00 */
[----:B0-----:R-:W-:-:S04]  /*10c0*/  IMAD R9, R2, R9, UR7 ;  /* 0x0000000702097e24 */ /* 0x001fc8000f8e0209 */
[----:B-1----:R-:W-:-:S05]  /*10d0*/  IMAD.WIDE R10, R9, 0x4, R10 ;  /* 0x00000004090a7825 */ /* 0x002fca00078e020a */
[----:B------:R-:W2:Y:S01]  /*10e0*/  LDG.E R0, desc[UR12][R10.64] ;  /* 0x0000000c0a007981 */ /* 0x000ea2000c1e1900 */
[----:B------:R-:W-:Y:S01]  /*10f0*/  UIADD3 UR6, UPT, UPT, UR8, 0x1, URZ ;  /* 0x0000000108067890 */ /* 0x000fe2000fffe0ff */
[----:B------:R-:W-:Y:S01]  /*1100*/  IMAD.MOV.U32 R8, RZ, RZ, 0x1 ;  /* 0x00000001ff087424 */ /* 0x000fe200078e00ff */
[----:B------:R-:W-:Y:S07]  /*1110*/  BSSY.RECONVERGENT B1, `(.L_x_21) ;  /* 0x0000015000017945 */ /* 0x000fee0003800200 */
[----:B------:R-:W0:Y:S08]  /*1120*/  I2F.F64 R16, UR6 ;  /* 0x0000000600107d12 */ /* 0x000e300008201c00 */
[----:B0-----:R-:W0:Y:S02]  /*1130*/  MUFU.RCP64H R9, R17 ;  /* 0x0000001100097308 */ /* 0x001e240000001800 */
[----:B0-----:R-:W-:-:S08]  /*1140*/  DFMA R12, -R16, R8, 1 ;  /* 0x3ff00000100c742b */ /* 0x001fd00000000108 */
[----:B------:R-:W-:-:S08]  /*1150*/  DFMA R12, R12, R12, R12 ;  /* 0x0000000c0c0c722b */ /* 0x000fd0000000000c */
[----:B------:R-:W-:-:S08]  /*1160*/  DFMA R12, R8, R12, R8 ;  /* 0x0000000c080c722b */ /* 0x000fd00000000008 */
[----:B------:R-:W-:-:S08]  /*1170*/  DFMA R8, -R16, R12, 1 ;  /* 0x3ff000001008742b */ /* 0x000fd0000000010c */
[----:B------:R-:W-:Y:S01]  /*1180*/  DFMA R8, R12, R8, R12 ;  /* 0x000000080c08722b */ /* 0x000fe2000000000c */
[----:B--2--5:R-:W-:-:S04]  /*1190*/  FMUL R0, R5, R0 ;  /* 0x0000000005007220 */ /* 0x024fc80000400000 */
        /* <DEDUP_REMOVED lines=12> */
.L_x_22:
[----:B------:R-:W-:Y:S05]  /*1260*/  BSYNC.RECONVERGENT B1 ;  /* 0x0000000000017941 */ /* 0x000fea0003800200 */
.L_x_21:
        /* <DEDUP_REMOVED lines=8> */
[----:B------:R-:W-:Y:S02]  /*12f0*/  DFMA R18, R12, R18, R12 ;  /* 0x000000120c12722b */ /* 0x000fe4000000000c */
[----:B------:R-:W-:-:S06]  /*1300*/  DADD R12, R20, R8 ;  /* 0x00000000140c7229 */ /* 0x000fcc0000000008 */
        /* <DEDUP_REMOVED lines=15> */
.L_x_24:
[----:B------:R-:W-:Y:S05]  /*1400*/  BSYNC.RECONVERGENT B1 ;  /* 0x0000000000017941 */ /* 0x000fea0003800200 */
.L_x_23:
[----:B------:R-:W2:Y:S01]  /*1410*/  LDG.E R0, desc[UR12][R10.64+0x8] ;  /* 0x0000080c0a007981 */ /* 0x000ea2000c1e1900 */
[----:B------:R-:W-:Y:S01]  /*1420*/  UIADD3 UR6, UPT, UPT, UR8, 0x3, URZ ;  /* 0x0000000308067890 */ /* 0x000fe2000fffe0ff */
[----:B------:R-:W-:Y:S01]  /*1430*/  MOV R18, 0x1 ;  /* 0x0000000100127802 */ /* 0x000fe20000000f00 */
        /* <DEDUP_REMOVED lines=22> */
.L_x_26:
[----:B------:R-:W-:Y:S05]  /*15a0*/  BSYNC.RECONVERGENT B1 ;  /* 0x0000000000017941 */ /* 0x000fea0003800200 */
.L_x_25:
        /* <DEDUP_REMOVED lines=25> */
.L_x_28:
[----:B------:R-:W-:Y:S05]  /*1740*/  BSYNC.RECONVERGENT B1 ;  /* 0x0000000000017941 */ /* 0x000fea0003800200 */
.L_x_27:
[----:B------:R-:W-:Y:S01]  /*1750*/  DADD R20, R12, R8 ;  /* 0x000000000c147229 */ /* 0x000fe20000000008 */
[----:B------:R-:W-:-:S12]  /*1760*/  UIADD3 UR7, UPT, UPT, UR7, 0x4, URZ ;  /* 0x0000000407077890 */ /* 0x000fd8000fffe0ff */
.L_x_20:
[----:B------:R-:W-:-:S13]  /*1770*/  LOP3.LUT P0, RZ, R7, 0x3, RZ, 0xc0, !PT ;  /* 0x0000000307ff7812 */ /* 0x000fda000780c0ff */
[----:B------:R-:W-:Y:S05]  /*1780*/  @!P0 BRA `(.L_x_1) ;  /* 0x00000004007c8947 */ /* 0x000fea0003800000 */
[----:B------:R-:W-:-:S05]  /*1790*/  LOP3.LUT R7, R3, 0x3, RZ, 0x3c, !PT ;  /* 0x0000000303077812 */ /* 0x000fca00078e3cff */
[----:B------:R-:W-:-:S05]  /*17a0*/  VIADD R7, R7, UR9 ;  /* 0x0000000907077c36 */ /* 0x000fca0008000000 */
[----:B------:R-:W-:-:S04]  /*17b0*/  LOP3.LUT R0, R7, 0x3, RZ, 0xc0, !PT ;  /* 0x0000000307007812 */ /* 0x000fc800078ec0ff */
[----:B------:R-:W-:-:S13]  /*17c0*/  ISETP.NE.AND P0, PT, R0, 0x1, PT ;  /* 0x000000010000780c */ /* 0x000fda0003f05270 */
        /* <DEDUP_REMOVED lines=29> */
.L_x_31:
[----:B------:R-:W-:Y:S05]  /*19a0*/  BSYNC.RECONVERGENT B1 ;  /* 0x0000000000017941 */ /* 0x000fea0003800200 */
.L_x_30:
        /* <DEDUP_REMOVED lines=25> */
.L_x_33:
[----:B------:R-:W-:Y:S05]  /*1b40*/  BSYNC.RECONVERGENT B1 ;  /* 0x0000000000017941 */ /* 0x000fea0003800200 */
.L_x_32:
[----:B------:R-:W-:Y:S01]  /*1b50*/  DADD R20, R20, R8 ;  /* 0x0000000014147229 */ /* 0x000fe20000000008 */
[----:B------:R-:W-:-:S12]  /*1b60*/  UIADD3 UR7, UPT, UPT, UR7, 0x2, URZ ;  /* 0x0000000207077890 */ /* 0x000fd8000fffe0ff */
.L_x_29:
[----:B------:R-:W-:-:S04]  /*1b70*/  LOP3.LUT R7, R7, 0x1, RZ, 0xc0, !PT ;  /* 0x0000000107077812 */ /* 0x000fc800078ec0ff */
[----:B------:R-:W-:-:S13]  /*1b80*/  ISETP.NE.U32.AND P0, PT, R7, 0x1, PT ;  /* 0x000000010700780c */ /* 0x000fda0003f05070 */
[----:B------:R-:W-:Y:S05]  /*1b90*/  @P0 BRA `(.L_x_1) ;  /* 0x0000000000780947 */ /* 0x000fea0003800000 */
[----:B------:R-:W0:Y:S08]  /*1ba0*/  LDC R9, c[0x0][0x388] ;  /* 0x0000e200ff097b82 */ /* 0x000e300000000800 */
[----:B------:R-:W1:Y:S01]  /*1bb0*/  LDC.64 R6, c[0x0][0x380] ;  /* 0x0000e000ff067b82 */ /* 0x000e620000000a00 */
[----:B0-----:R-:W-:-:S04]  /*1bc0*/  IMAD R9, R2, R9, UR7 ;  /* 0x0000000702097e24 */ /* 0x001fc8000f8e0209 */
[----:B-1----:R-:W-:-:S06]  /*1bd0*/  IMAD.WIDE R6, R9, 0x4, R6 ;  /* 0x0000000409067825 */ /* 0x002fcc00078e0206 */
        /* <DEDUP_REMOVED lines=24> */
.L_x_35:
[----:B------:R-:W-:Y:S05]  /*1d60*/  BSYNC.RECONVERGENT B1 ;  /* 0x0000000000017941 */ /* 0x000fea0003800200 */
.L_x_34:
[----:B------:R-:W-:-:S11]  /*1d70*/  DADD R20, R20, R8 ;  /* 0x0000000014147229 */ /* 0x000fd60000000008 */
.L_x_1:
[----:B------:R-:W-:Y:S01]  /*1d80*/  IADD3 R4, PT, PT, R4, 0x1, RZ ;  /* 0x0000000104047810 */ /* 0x000fe20007ffe0ff */
[----:B------:R-:W-:Y:S01]  /*1d90*/  VIADD R3, R3, 0x1 ;  /* 0x0000000103037836 */ /* 0x000fe20000000000 */
[----:B------:R-:W-:Y:S06]  /*1da0*/  @P1 BRA `(.L_x_36) ;  /* 0xffffffe000e41947 */ /* 0x000fec000383ffff */
[----:B------:R1:W2:Y:S02]  /*1db0*/  F2F.F32.F64 R21, R20 ;  /* 0x0000001400157310 */ /* 0x0002a40000301000 */
.L_x_0:
[----:B-----5:R-:W3:Y:S02]  /*1dc0*/  LDC.64 R4, c[0x0][0x390] ;  /* 0x0000e400ff047b82 */ /* 0x020ee40000000a00 */
[----:B---3--:R-:W-:-:S05]  /*1dd0*/  IMAD.WIDE R2, R2, 0x4, R4 ;  /* 0x0000000402027825 */ /* 0x008fca00078e0204 */
[----:B--2---:R-:W-:Y:S01]  /*1de0*/  STG.E desc[UR12][R2.64], R21 ;  /* 0x0000001502007986 */ /* 0x004fe2000c10190c */
[----:B0-----:R-:W-:Y:S05]  /*1df0*/  EXIT ;  /* 0x000000000000794d */ /* 0x001fea0003800000 */
        .weak           $__internal_0_$__cuda_sm20_div_rn_f64_full
        .type           $__internal_0_$__cuda_sm20_div_rn_f64_full,@function
        .size           $__internal_0_$__cuda_sm20_div_rn_f64_full,(.L_x_111 - $__internal_0_$__cuda_sm20_div_rn_f64_full)
$__internal_0_$__cuda_sm20_div_rn_f64_full:
[----:B------:R-:W-:Y:S01]  /*1e00*/  FSETP.GEU.AND P3, PT, |R15|, 1.469367938527859385e-39, PT ;  /* 0x001000000f00780b */ /* 0x000fe20003f6e200 */
[----:B------:R-:W-:Y:S01]  /*1e10*/  IMAD.MOV.U32 R18, RZ, RZ, R16 ;  /* 0x000000ffff127224 */ /* 0x000fe200078e0010 */
[C---:B------:R-:W-:Y:S01]  /*1e20*/  FSETP.GEU.AND P0, PT, |R19|.reuse, 1.469367938527859385e-39, PT ;  /* 0x001000001300780b */ /* 0x040fe20003f0e200 */
[----:B------:R-:W-:Y:S01]  /*1e30*/  IMAD.MOV.U32 R8, RZ, RZ, 0x1ca00000 ;  /* 0x1ca00000ff087424 */ /* 0x000fe200078e00ff */
[----:B------:R-:W-:Y:S01]  /*1e40*/  LOP3.LUT R17, R19, 0x800fffff, RZ, 0xc0, !PT ;  /* 0x800fffff13117812 */ /* 0x000fe200078ec0ff */
[----:B------:R-:W-:Y:S01]  /*1e50*/  IMAD.MOV.U32 R26, RZ, RZ, R14 ;  /* 0x000000ffff1a7224 */ /* 0x000fe200078e000e */
[----:B------:R-:W-:Y:S01]  /*1e60*/  LOP3.LUT R6, R15, 0x7ff00000, RZ, 0xc0, !PT ;  /* 0x7ff000000f067812 */ /* 0x000fe200078ec0ff */
[----:B------:R-:W-:Y:S01]  /*1e70*/  IMAD.MOV.U32 R28, RZ, RZ, 0x1 ;  /* 0x00000001ff1c7424 */ /* 0x000fe200078e00ff */
[----:B------:R-:W-:Y:S01]  /*1e80*/  LOP3.LUT R17, R17, 0x3ff00000, RZ, 0xfc, !PT ;  /* 0x3ff0000011117812 */ /* 0x000fe200078efcff */
[----:B------:R-:W-:Y:S01]  /*1e90*/  BSSY.RECONVERGENT B0, `(.L_x_37) ;  /* 0x0000053000007945 */ /* 0x000fe20003800200 */
[----:B------:R-:W-:-:S03]  /*1ea0*/  LOP3.LUT R9, R19, 0x7ff00000, RZ, 0xc0, !PT ;  /* 0x7ff0000013097812 */ /* 0x000fc600078ec0ff */
[----:B------:R-:W-:Y:S01]  /*1eb0*/  @!P3 LOP3.LUT R23, R19, 0x7ff00000, RZ, 0xc0, !PT ;  /* 0x7ff000001317b812 */ /* 0x000fe200078ec0ff */
[----:B------:R-:W-:Y:S01]  /*1ec0*/  @!P3 IMAD.MOV.U32 R22, RZ, RZ, RZ ;  /* 0x000000ffff16b224 */ /* 0x000fe200078e00ff */
[----:B------:R-:W-:Y:S01]  /*1ed0*/  @!P0 DMUL R16, R18, 8.98846567431157953865e+307 ;  /* 0x7fe0000012108828 */ /* 0x000fe20000000000 */
[C---:B------:R-:W-:Y:S02]  /*1ee0*/  ISETP.GE.U32.AND P2, PT, R6.reuse, R9, PT ;  /* 0x000000090600720c */ /* 0x040fe40003f46070 */
[----:B------:R-:W-:Y:S02]  /*1ef0*/  @!P3 ISETP.GE.U32.AND P4, PT, R6, R23, PT ;  /* 0x000000170600b20c */ /* 0x000fe40003f86070 */
[C---:B------:R-:W-:Y:S01]  /*1f00*/  SEL R23, R8.reuse, 0x63400000, !P2 ;  /* 0x6340000008177807 */ /* 0x040fe20005000000 */
[----:B------:R-:W0:Y:S01]  /*1f10*/  MUFU.RCP64H R29, R17 ;  /* 0x00000011001d7308 */ /* 0x000e220000001800 */
[----:B------:R-:W-:Y:S02]  /*1f20*/  @!P3 SEL R25, R8, 0x63400000, !P4 ;  /* 0x634000000819b807 */ /* 0x000fe40006000000 */
[----:B------:R-:W-:-:S02]  /*1f30*/  LOP3.LUT R27, R23, 0x800fffff, R15, 0xf8, !PT ;  /* 0x800fffff171b7812 */ /* 0x000fc400078ef80f */
[----:B------:R-:W-:Y:S02]  /*1f40*/  @!P3 LOP3.LUT R25, R25, 0x80000000, R15, 0xf8, !PT ;  /* 0x800000001919b812 */ /* 0x000fe400078ef80f */
[----:B------:R-:W-:Y:S02]  /*1f50*/  @!P0 LOP3.LUT R9, R17, 0x7ff00000, RZ, 0xc0, !PT ;  /* 0x7ff0000011098812 */ /* 0x000fe400078ec0ff */
[----:B------:R-:W-:-:S06]  /*1f60*/  @!P3 LOP3.LUT R23, R25, 0x100000, RZ, 0xfc, !PT ;  /* 0x001000001917b812 */ /* 0x000fcc00078efcff */
[----:B------:R-:W-:Y:S02]  /*1f70*/  @!P3 DFMA R26, R26, 2, -R22 ;  /* 0x400000001a1ab82b */ /* 0x000fe40000000816 */
[----:B0-----:R-:W-:-:S08]  /*1f80*/  DFMA R22, R28, -R16, 1 ;  /* 0x3ff000001c16742b */ /* 0x001fd00000000810 */
[----:B------:R-:W-:-:S08]  /*1f90*/  DFMA R22, R22, R22, R22 ;  /* 0x000000161616722b */ /* 0x000fd00000000016 */
[----:B------:R-:W-:-:S08]  /*1fa0*/  DFMA R22, R28, R22, R28 ;  /* 0x000000161c16722b */ /* 0x000fd0000000001c */
[----:B------:R-:W-:-:S08]  /*1fb0*/  DFMA R28, R22, -R16, 1 ;  /* 0x3ff00000161c742b */ /* 0x000fd00000000810 */
[----:B------:R-:W-:-:S08]  /*1fc0*/  DFMA R28, R22, R28, R22 ;  /* 0x0000001c161c722b */ /* 0x000fd00000000016 */
[----:B------:R-:W-:-:S08]  /*1fd0*/  DMUL R22, R28, R26 ;  /* 0x0000001a1c167228 */ /* 0x000fd00000000000 */
[----:B------:R-:W-:-:S08]  /*1fe0*/  DFMA R24, R22, -R16, R26 ;  /* 0x800000101618722b */ /* 0x000fd0000000001a */
[----:B------:R-:W-:Y:S01]  /*1ff0*/  DFMA R24, R28, R24, R22 ;  /* 0x000000181c18722b */ /* 0x000fe20000000016 */
[----:B------:R-:W-:Y:S01]  /*2000*/  IMAD.MOV.U32 R22, RZ, RZ, R6 ;  /* 0x000000ffff167224 */ /* 0x000fe200078e0006 */
[----:B------:R-:W-:-:S05]  /*2010*/  @!P3 LOP3.LUT R22, R27, 0x7ff00000, RZ, 0xc0, !PT ;  /* 0x7ff000001b16b812 */ /* 0x000fca00078ec0ff */
[----:B------:R-:W-:-:S05]  /*2020*/  VIADD R23, R22, 0xffffffff ;  /* 0xffffffff16177836 */ /* 0x000fca0000000000 */
[----:B------:R-:W-:Y:S01]  /*2030*/  ISETP.GT.U32.AND P0, PT, R23, 0x7feffffe, PT ;  /* 0x7feffffe1700780c */ /* 0x000fe20003f04070 */
[----:B------:R-:W-:-:S05]  /*2040*/  VIADD R23, R9, 0xffffffff ;  /* 0xffffffff09177836 */ /* 0x000fca0000000000 */
[----:B------:R-:W-:-:S13]  /*2050*/  ISETP.GT.U32.OR P0, PT, R23, 0x7feffffe, P0 ;  /* 0x7feffffe1700780c */ /* 0x000fda0000704470 */
[----:B------:R-:W-:Y:S05]  /*2060*/  @P0 BRA `(.L_x_38) ;  /* 0x0000000000740947 */ /* 0x000fea0003800000 */
[----:B------:R-:W-:-:S04]  /*2070*/  LOP3.LUT R9, R19, 0x7ff00000, RZ, 0xc0, !PT ;  /* 0x7ff0000013097812 */ /* 0x000fc800078ec0ff */
[CC--:B------:R-:W-:Y:S02]  /*2080*/  VIADDMNMX R14, R6.reuse, -R9.reuse, 0xb9600000, !PT ;  /* 0xb9600000060e7446 */ /* 0x0c0fe40007800909 */
[----:B------:R-:W-:Y:S02]  /*2090*/  ISETP.GE.U32.AND P0, PT, R6, R9, PT ;  /* 0x000000090600720c */ /* 0x000fe40003f06070 */
[----:B------:R-:W-:Y:S02]  /*20a0*/  VIMNMX R14, PT, PT, R14, 0x46a00000, PT ;  /* 0x46a000000e0e7848 */ /* 0x000fe40003fe0100 */
[----:B------:R-:W-:-:S05]  /*20b0*/  SEL R9, R8, 0x63400000, !P0 ;  /* 0x6340000008097807 */ /* 0x000fca0004000000 */
[----:B------:R-:W-:Y:S02]  /*20c0*/  IMAD.IADD R9, R14, 0x1, -R9 ;  /* 0x000000010e097824 */ /* 0x000fe400078e0a09 */
[----:B------:R-:W-:-:S03]  /*20d0*/  IMAD.MOV.U32 R14, RZ, RZ, RZ ;  /* 0x000000ffff0e7224 */ /* 0x000fc600078e00ff */
[----:B------:R-:W-:-:S06]  /*20e0*/  IADD3 R15, PT, PT, R9, 0x7fe00000, RZ ;  /* 0x7fe00000090f7810 */ /* 0x000fcc0007ffe0ff */
[----:B------:R-:W-:-:S10]  /*20f0*/  DMUL R28, R24, R14 ;  /* 0x0000000e181c7228 */ /* 0x000fd40000000000 */
[----:B------:R-:W-:-:S13]  /*2100*/  FSETP.GTU.AND P0, PT, |R29|, 1.469367938527859385e-39, PT ;  /* 0x001000001d00780b */ /* 0x000fda0003f0c200 */
[----:B------:R-:W-:Y:S05]  /*2110*/  @P0 BRA `(.L_x_39) ;  /* 0x0000000000a80947 */ /* 0x000fea0003800000 */
[----:B------:R-:W-:-:S06]  /*2120*/  DFMA R16, R24, -R16, R26 ;  /* 0x800000101810722b */ /* 0x000fcc000000001a */
[----:B------:R-:W-:-:S04]  /*2130*/  IMAD.MOV.U32 R16, RZ, RZ, RZ ;  /* 0x000000ffff107224 */ /* 0x000fc800078e00ff */
[C---:B------:R-:W-:Y:S02]  /*2140*/  FSETP.NEU.AND P0, PT, R17.reuse, RZ, PT ;  /* 0x000000ff1100720b */ /* 0x040fe40003f0d000 */
[----:B------:R-:W-:-:S04]  /*2150*/  LOP3.LUT R6, R17, 0x80000000, R19, 0x48, !PT ;  /* 0x8000000011067812 */ /* 0x000fc800078e4813 */
[----:B------:R-:W-:-:S07]  /*2160*/  LOP3.LUT R17, R6, R15, RZ, 0xfc, !PT ;  /* 0x0000000f06117212 */ /* 0x000fce00078efcff */
[----:B------:R-:W-:Y:S05]  /*2170*/  @!P0 BRA `(.L_x_39) ;  /* 0x0000000000908947 */ /* 0x000fea0003800000 */
[----:B------:R-:W-:Y:S01]  /*2180*/  IMAD.MOV R15, RZ, RZ, -R9 ;  /* 0x000000ffff0f7224 */ /* 0x000fe200078e0a09 */
[----:B------:R-:W-:Y:S01]  /*2190*/  IADD3 R9, PT, PT, -R9, -0x43300000, RZ ;  /* 0xbcd0000009097810 */ /* 0x000fe20007ffe1ff */
[----:B------:R-:W-:-:S06]  /*21a0*/  IMAD.MOV.U32 R14, RZ, RZ, RZ ;  /* 0x000000ffff0e7224 */ /* 0x000fcc00078e00ff */
[----:B------:R-:W-:Y:S02]  /*21b0*/  DFMA R14, R28, -R14, R24 ;  /* 0x8000000e1c0e722b */ /* 0x000fe40000000018 */
[----:B------:R-:W-:-:S08]  /*21c0*/  DMUL.RP R24, R24, R16 ;  /* 0x0000001018187228 */ /* 0x000fd00000008000 */
[----:B------:R-:W-:Y:S02]  /*21d0*/  FSETP.NEU.AND P0, PT, |R15|, R9, PT ;  /* 0x000000090f00720b */ /* 0x000fe40003f0d200 */
[----:B------:R-:W-:Y:S02]  /*21e0*/  LOP3.LUT R6, R25, R6, RZ, 0x3c, !PT ;  /* 0x0000000619067212 */ /* 0x000fe400078e3cff */
[----:B------:R-:W-:Y:S02]  /*21f0*/  FSEL R8, R24, R28, !P0 ;  /* 0x0000001c18087208 */ /* 0x000fe40004000000 */
[----:B------:R-:W-:-:S03]  /*2200*/  FSEL R9, R6, R29, !P0 ;  /* 0x0000001d06097208 */ /* 0x000fc60004000000 */
[----:B------:R-:W-:Y:S02]  /*2210*/  IMAD.MOV.U32 R28, RZ, RZ, R8 ;  /* 0x000000ffff1c7224 */ /* 0x000fe400078e0008 */
[----:B------:R-:W-:Y:S01]  /*2220*/  IMAD.MOV.U32 R29, RZ, RZ, R9 ;  /* 0x000000ffff1d7224 */ /* 0x000fe200078e0009 */
[----:B------:R-:W-:Y:S06]  /*2230*/  BRA `(.L_x_39) ;  /* 0x0000000000607947 */ /* 0x000fec0003800000 */
.L_x_38:
[----:B------:R-:W-:-:S14]  /*2240*/  DSETP.NAN.AND P0, PT, R14, R14, PT ;  /* 0x0000000e0e00722a */ /* 0x000fdc0003f08000 */
[----:B------:R-:W-:Y:S05]  /*2250*/  @P0 BRA `(.L_x_40) ;  /* 0x00000000004c0947 */ /* 0x000fea0003800000 */
[----:B------:R-:W-:-:S14]  /*2260*/  DSETP.NAN.AND P0, PT, R18, R18, PT ;  /* 0x000000121200722a */ /* 0x000fdc0003f08000 */
[----:B------:R-:W-:Y:S05]  /*2270*/  @P0 BRA `(.L_x_41) ;  /* 0x0000000000340947 */ /* 0x000fea0003800000 */
[----:B------:R-:W-:Y:S01]  /*2280*/  ISETP.NE.AND P0, PT, R22, R9, PT ;  /* 0x000000091600720c */ /* 0x000fe20003f05270 */
[----:B------:R-:W-:Y:S02]  /*2290*/  IMAD.MOV.U32 R28, RZ, RZ, 0x0 ;  /* 0x00000000ff1c7424 */ /* 0x000fe400078e00ff */
[----:B------:R-:W-:-:S10]  /*22a0*/  IMAD.MOV.U32 R29, RZ, RZ, -0x80000 ;  /* 0xfff80000ff1d7424 */ /* 0x000fd400078e00ff */
[----:B------:R-:W-:Y:S05]  /*22b0*/  @!P0 BRA `(.L_x_39) ;  /* 0x0000000000408947 */ /* 0x000fea0003800000 */
[----:B------:R-:W-:Y:S02]  /*22c0*/  ISETP.NE.AND P0, PT, R22, 0x7ff00000, PT ;  /* 0x7ff000001600780c */ /* 0x000fe40003f05270 */
[----:B------:R-:W-:Y:S02]  /*22d0*/  LOP3.LUT R15, R15, 0x80000000, R19, 0x48, !PT ;  /* 0x800000000f0f7812 */ /* 0x000fe400078e4813 */
[----:B------:R-:W-:-:S13]  /*22e0*/  ISETP.EQ.OR P0, PT, R9, RZ, !P0 ;  /* 0x000000ff0900720c */ /* 0x000fda0004702670 */
[----:B------:R-:W-:Y:S01]  /*22f0*/  @P0 LOP3.LUT R6, R15, 0x7ff00000, RZ, 0xfc, !PT ;  /* 0x7ff000000f060812 */ /* 0x000fe200078efcff */
[----:B------:R-:W-:Y:S01]  /*2300*/  @!P0 IMAD.MOV.U32 R28, RZ, RZ, RZ ;  /* 0x000000ffff1c8224 */ /* 0x000fe200078e00ff */
[----:B------:R-:W-:Y:S01]  /*2310*/  @P0 MOV R28, RZ ;  /* 0x000000ff001c0202 */ /* 0x000fe20000000f00 */
[----:B------:R-:W-:Y:S02]  /*2320*/  @!P0 IMAD.MOV.U32 R29, RZ, RZ, R15 ;  /* 0x000000ffff1d8224 */ /* 0x000fe400078e000f */
[----:B------:R-:W-:Y:S01]  /*2330*/  @P0 IMAD.MOV.U32 R29, RZ, RZ, R6 ;  /* 0x000000ffff1d0224 */ /* 0x000fe200078e0006 */
[----:B------:R-:W-:Y:S06]  /*2340*/  BRA `(.L_x_39) ;  /* 0x00000000001c7947 */ /* 0x000fec0003800000 */
.L_x_41:
[----:B------:R-:W-:Y:S01]  /*2350*/  LOP3.LUT R9, R19, 0x80000, RZ, 0xfc, !PT ;  /* 0x0008000013097812 */ /* 0x000fe200078efcff */
[----:B------:R-:W-:-:S04]  /*2360*/  IMAD.MOV.U32 R28, RZ, RZ, R18 ;  /* 0x000000ffff1c7224 */ /* 0x000fc800078e0012 */
[----:B------:R-:W-:Y:S01]  /*2370*/  IMAD.MOV.U32 R29, RZ, RZ, R9 ;  /* 0x000000ffff1d7224 */ /* 0x000fe200078e0009 */
[----:B------:R-:W-:Y:S06]  /*2380*/  BRA `(.L_x_39) ;  /* 0x00000000000c7947 */ /* 0x000fec0003800000 */
.L_x_40:
[----:B------:R-:W-:Y:S01]  /*2390*/  LOP3.LUT R9, R15, 0x80000, RZ, 0xfc, !PT ;  /* 0x000800000f097812 */ /* 0x000fe200078efcff */
[----:B------:R-:W-:-:S04]  /*23a0*/  IMAD.MOV.U32 R28, RZ, RZ, R14 ;  /* 0x000000ffff1c7224 */ /* 0x000fc800078e000e */
[----:B------:R-:W-:-:S07]  /*23b0*/  IMAD.MOV.U32 R29, RZ, RZ, R9 ;  /* 0x000000ffff1d7224 */ /* 0x000fce00078e0009 */
.L_x_39:
[----:B------:R-:W-:Y:S05]  /*23c0*/  BSYNC.RECONVERGENT B0 ;  /* 0x0000000000007941 */ /* 0x000fea0003800200 */
.L_x_37:
[----:B------:R-:W-:Y:S02]  /*23d0*/  IMAD.MOV.U32 R14, RZ, RZ, R0 ;  /* 0x000000ffff0e7224 */ /* 0x000fe400078e0000 */
[----:B------:R-:W-:Y:S02]  /*23e0*/  IMAD.MOV.U32 R15, RZ, RZ, 0x0 ;  /* 0x00000000ff0f7424 */ /* 0x000fe400078e00ff */
[----:B------:R-:W-:Y:S02]  /*23f0*/  IMAD.MOV.U32 R8, RZ, RZ, R28 ;  /* 0x000000ffff087224 */ /* 0x000fe400078e001c */
[----:B------:R-:W-:Y:S01]  /*2400*/  IMAD.MOV.U32 R9, RZ, RZ, R29 ;  /* 0x000000ffff097224 */ /* 0x000fe200078e001d */
[----:B------:R-:W-:Y:S06]  /*2410*/  RET.REL.NODEC R14 `(_Z8cal_vivjPfiiS_) ;  /* 0xffffffd80ef87950 */ /* 0x000fec0003c3ffff */
.L_x_42:
[----:B------:R-:W-:-:S00]  /*2420*/  BRA `(.L_x_42) ;  /* 0xfffffffc00fc7947 */ /* 0x000fc0000383ffff */
[----:B------:R-:W-:-:S00]  /*2430*/  NOP ;  /* 0x0000000000007918 */ /* 0x000fc00000000000 */
        /* <DEDUP_REMOVED lines=12> */
.L_x_111:


//--------------------- .text._Z7cal_vi2PfiiS_    --------------------------
	.section	.text._Z7cal_vi2PfiiS_,"ax",@progbits
	.align	128
        .global         _Z7cal_vi2PfiiS_
        .type           _Z7cal_vi2PfiiS_,@function
        .size           _Z7cal_vi2PfiiS_,(.L_x_112 - _Z7cal_vi2PfiiS_)
        .other          _Z7cal_vi2PfiiS_,@"STO_CUDA_ENTRY STV_DEFAULT"
_Z7cal_vi2PfiiS_:
.text._Z7cal_vi2PfiiS_:
        /* <DEDUP_REMOVED lines=9> */
[----:B------:R-:W-:Y:S01]  /*0090*/  HFMA2 R3, -RZ, RZ, 0, 0 ;  /* 0x00000000ff037431 */ /* 0x000fe200000001ff */
[----:B------:R-:W1:Y:S01]  /*00a0*/  LDCU.64 UR10, c[0x0][0x358] ;  /* 0x00006b00ff0a77ac */ /* 0x000e620008000a00 */
[----:B0-----:R-:W-:-:S09]  /*00b0*/  UISETP.GE.AND UP0, UPT, UR12, 0x1, UPT ;  /* 0x000000010c00788c */ /* 0x001fd2000bf06270 */
[----:B-1----:R-:W-:Y:S05]  /*00c0*/  BRA.U !UP0, `(.L_x_43) ;  /* 0x0000000508a87547 */ /* 0x002fea000b800000 */
[----:B------:R-:W-:Y:S02]  /*00d0*/  UISETP.GE.U32.AND UP1, UPT, UR12, 0x10, UPT ;  /* 0x000000100c00788c */ /* 0x000fe4000bf26070 */
[----:B------:R-:W-:Y:S01]  /*00e0*/  IMAD R0, R2, UR12, RZ ;  /* 0x0000000c02007c24 */ /* 0x000fe2000f8e02ff */
[----:B------:R-:W-:Y:S01]  /*00f0*/  ULOP3.LUT UR8, UR12, 0xf, URZ, 0xc0, !UPT ;  /* 0x0000000f0c087892 */ /* 0x000fe2000f8ec0ff */
[----:B------:R-:W-:Y:S01]  /*0100*/  IMAD.MOV.U32 R3, RZ, RZ, RZ ;  /* 0x000000ffff037224 */ /* 0x000fe200078e00ff */
[----:B------:R-:W-:Y:S02]  /*0110*/  UMOV UR4, URZ ;  /* 0x000000ff00047c82 */ /* 0x000fe40008000000 */
[----:B------:R-:W-:Y:S02]  /*0120*/  UISETP.NE.AND UP0, UPT, UR8, URZ, UPT ;  /* 0x000000ff0800728c */ /* 0x000fe4000bf05270 */
[----:B------:R-:W-:Y:S09]  /*0130*/  BRA.U !UP1, `(.L_x_44) ;  /* 0x0000000109b87547 */ /* 0x000ff2000b800000 */
[----:B------:R-:W0:Y:S01]  /*0140*/  LDCU.64 UR6, c[0x0][0x380] ;  /* 0x00007000ff0677ac */ /* 0x000e220008000a00 */
[----:B------:R-:W-:Y:S01]  /*0150*/  MOV R3, RZ ;  /* 0x000000ff00037202 */ /* 0x000fe20000000f00 */
[----:B------:R-:W-:Y:S01]  /*0160*/  IMAD.MOV.U32 R6, RZ, RZ, R0 ;  /* 0x000000ffff067224 */ /* 0x000fe200078e0000 */
[----:B------:R-:W-:-:S04]  /*0170*/  ULOP3.LUT UR4, UR12, 0x7ffffff0, URZ, 0xc0, !UPT ;  /* 0x7ffffff00c047892 */ /* 0x000fc8000f8ec0ff */
[----:B------:R-:W-:Y:S02]  /*0180*/  UIADD3 UR9, UPT, UPT, -UR4, URZ, URZ ;  /* 0x000000ff04097290 */ /* 0x000fe4000fffe1ff */
[----:B0-----:R-:W-:-:S04]  /*0190*/  UIADD3 UR5, UP1, UPT, UR6, 0x20, URZ ;  /* 0x0000002006057890 */ /* 0x001fc8000ff3e0ff */
[----:B------:R-:W-:-:S12]  /*01a0*/  UIADD3.X UR6, UPT, UPT, URZ, UR7, URZ, UP1, !UPT ;  /* 0x00000007ff067290 */ /* 0x000fd80008ffe4ff */
.L_x_45:
[----:B------:R-:W-:Y:S01]  /*01b0*/  MOV R4, UR5 ;  /* 0x0000000500047c02 */ /* 0x000fe20008000f00 */
[----:B------:R-:W-:-:S04]  /*01c0*/  IMAD.U32 R5, RZ, RZ, UR6 ;  /* 0x00000006ff057e24 */ /* 0x000fc8000f8e00ff */
[----:B------:R-:W-:-:S05]  /*01d0*/  IMAD.WIDE R4, R6, 0x4, R4 ;  /* 0x0000000406047825 */ /* 0x000fca00078e0204 */
[----:B------:R-:W2:Y:S04]  /*01e0*/  LDG.E R16, desc[UR10][R4.64+-0x20] ;  /* 0xffffe00a04107981 */ /* 0x000ea8000c1e1900 */
[----:B------:R-:W3:Y:S04]  /*01f0*/  LDG.E R18, desc[UR10][R4.64+-0x1c] ;  /* 0xffffe40a04127981 */ /* 0x000ee8000c1e1900 */
[----:B------:R-:W4:Y:S04]  /*0200*/  LDG.E R20, desc[UR10][R4.64+-0x18] ;  /* 0xffffe80a04147981 */ /* 0x000f28000c1e1900 */
[----:B------:R-:W5:Y:S04]  /*0210*/  LDG.E R22, desc[UR10][R4.64+-0x14] ;  /* 0xffffec0a04167981 */ /* 0x000f68000c1e1900 */
        /* <DEDUP_REMOVED lines=11> */
[----:B------:R-:W5:Y:S01]  /*02d0*/  LDG.E R14, desc[UR10][R4.64+0x1c] ;  /* 0x00001c0a040e7981 */ /* 0x000f62000c1e1900 */
[----:B------:R-:W-:Y:S01]  /*02e0*/  UIADD3 UR9, UPT, UPT, UR9, 0x10, URZ ;  /* 0x0000001009097890 */ /* 0x000fe2000fffe0ff */
[----:B------:R-:W-:-:S03]  /*02f0*/  IADD3 R6, PT, PT, R6, 0x10, RZ ;  /* 0x0000001006067810 */ /* 0x000fc60007ffe0ff */
[----:B------:R-:W-:Y:S01]  /*0300*/  UISETP.NE.AND UP1, UPT, UR9, URZ, UPT ;  /* 0x000000ff0900728c */ /* 0x000fe2000bf25270 */
[----:B--2---:R-:W-:-:S04]  /*0310*/  FFMA R3, R16, R16, R3 ;  /* 0x0000001010037223 */ /* 0x004fc80000000003 */
[----:B---3--:R-:W-:-:S04]  /*0320*/  FFMA R3, R18, R18, R3 ;  /* 0x0000001212037223 */ /* 0x008fc80000000003 */
[----:B----4-:R-:W-:-:S04]  /*0330*/  FFMA R3, R20, R20, R3 ;  /* 0x0000001414037223 */ /* 0x010fc80000000003 */
[----:B-----5:R-:W-:-:S04]  /*0340*/  FFMA R3, R22, R22, R3 ;  /* 0x0000001616037223 */ /* 0x020fc80000000003 */
[----:B------:R-:W-:-:S04]  /*0350*/  FFMA R3, R24, R24, R3 ;  /* 0x0000001818037223 */ /* 0x000fc80000000003 */
        /* <DEDUP_REMOVED lines=10> */
[----:B------:R-:W-:Y:S01]  /*0400*/  FFMA R3, R14, R14, R3 ;  /* 0x0000000e0e037223 */ /* 0x000fe20000000003 */
[----:B------:R-:W-:Y:S06]  /*0410*/  BRA.U UP1, `(.L_x_45) ;  /* 0xfffffffd01647547 */ /* 0x000fec000b83ffff */
.L_x_44:
[----:B------:R-:W-:Y:S05]  /*0420*/  BRA.U !UP0, `(.L_x_43) ;  /* 0x0000000108d07547 */ /* 0x000fea000b800000 */
[----:B------:R-:W-:Y:S02]  /*0430*/  UISETP.GE.U32.AND UP0, UPT, UR8, 0x8, UPT ;  /* 0x000000080800788c */ /* 0x000fe4000bf06070 */
[----:B------:R-:W-:-:S04]  /*0440*/  ULOP3.LUT UR6, UR12, 0x7, URZ, 0xc0, !UPT ;  /* 0x000000070c067892 */ /* 0x000fc8000f8ec0ff */
[----:B------:R-:W-:-:S03]  /*0450*/  UISETP.NE.AND UP1, UPT, UR6, URZ, UPT ;  /* 0x000000ff0600728c */ /* 0x000fc6000bf25270 */
[----:B------:R-:W-:Y:S08]  /*0460*/  BRA.U !UP0, `(.L_x_46) ;  /* 0x0000000108507547 */ /* 0x000ff0000b800000 */
[----:B------:R-:W0:Y:S01]  /*0470*/  LDC.64 R4, c[0x0][0x380] ;  /* 0x0000e000ff047b82 */ /* 0x000e220000000a00 */
[----:B------:R-:W-:-:S04]  /*0480*/  VIADD R7, R0, UR4 ;  /* 0x0000000400077c36 */ /* 0x000fc80008000000 */
[----:B0-----:R-:W-:-:S05]  /*0490*/  IMAD.WIDE R4, R7, 0x4, R4 ;  /* 0x0000000407047825 */ /* 0x001fca00078e0204 */
[----:B------:R-:W2:Y:S04]  /*04a0*/  LDG.E R6, desc[UR10][R4.64] ;  /* 0x0000000a04067981 */ /* 0x000ea8000c1e1900 */
[----:B------:R-:W3:Y:S04]  /*04b0*/  LDG.E R8, desc[UR10][R4.64+0x4] ;  /* 0x0000040a04087981 */ /* 0x000ee8000c1e1900 */
[----:B------:R-:W4:Y:S04]  /*04c0*/  LDG.E R10, desc[UR10][R4.64+0x8] ;  /* 0x0000080a040a7981 */ /* 0x000f28000c1e1900 */
[----:B------:R-:W5:Y:S04]  /*04d0*/  LDG.E R12, desc[UR10][R4.64+0xc] ;  /* 0x00000c0a040c7981 */ /* 0x000f68000c1e1900 */
[----:B------:R-:W5:Y:S04]  /*04e0*/  LDG.E R14, desc[UR10][R4.64+0x10] ;  /* 0x0000100a040e7981 */ /* 0x000f68000c1e1900 */
[----:B------:R-:W5:Y:S04]  /*04f0*/  LDG.E R16, desc[UR10][R4.64+0x14] ;  /* 0x0000140a04107981 */ /* 0x000f68000c1e1900 */
[----:B------:R-:W5:Y:S04]  /*0500*/  LDG.E R18, desc[UR10][R4.64+0x18] ;  /* 0x0000180a04127981 */ /* 0x000f68000c1e1900 */
[----:B------:R-:W5:Y:S01]  /*0510*/  LDG.E R20, desc[UR10][R4.64+0x1c] ;  /* 0x00001c0a04147981 */ /* 0x000f62000c1e1900 */
[----:B------:R-:W-:Y:S01]  /*0520*/  UIADD3 UR4, UPT, UPT, UR4, 0x8, URZ ;  /* 0x0000000804047890 */ /* 0x000fe2000fffe0ff */
[----:B--2---:R-:W-:-:S04]  /*0530*/  FFMA R3, R6, R6, R3 ;  /* 0x0000000606037223 */ /* 0x004fc80000000003 */
[----:B---3--:R-:W-:-:S04]  /*0540*/  FFMA R3, R8, R8, R3 ;  /* 0x0000000808037223 */ /* 0x008fc80000000003 */
[----:B----4-:R-:W-:-:S04]  /*0550*/  FFMA R3, R10, R10, R3 ;  /* 0x0000000a0a037223 */ /* 0x010fc80000000003 */
[----:B-----5:R-:W-:-:S04]  /*0560*/  FFMA R3, R12, R12, R3 ;  /* 0x0000000c0c037223 */ /* 0x020fc80000000003 */
[----:B------:R-:W-:-:S04]  /*0570*/  FFMA R3, R14, R14, R3 ;  /* 0x0000000e0e037223 */ /* 0x000fc80000000003 */
[----:B------:R-:W-:-:S04]  /*0580*/  FFMA R3, R16, R16, R3 ;  /* 0x0000001010037223 */ /* 0x000fc80000000003 */
[----:B------:R-:W-:-:S04]  /*0590*/  FFMA R3, R18, R18, R3 ;  /* 0x0000001212037223 */ /* 0x000fc80000000003 */
[----:B------:R-:W-:-:S07]  /*05a0*/  FFMA R3, R20, R20, R3 ;  /* 0x0000001414037223 */ /* 0x000fce0000000003 */
.L_x_46:
[----:B------:R-:W-:Y:S05]  /*05b0*/  BRA.U !UP1, `(.L_x_43) ;  /* 0x00000001096c7547 */ /* 0x000fea000b800000 */
[----:B------:R-:W-:Y:S02]  /*05c0*/  UISETP.GE.U32.AND UP0, UPT, UR6, 0x4, UPT ;  /* 0x000000040600788c */ /* 0x000fe4000bf06070 */
[----:B------:R-:W-:-:S04]  /*05d0*/  ULOP3.LUT UR5, UR12, 0x3, URZ, 0xc0, !UPT ;  /* 0x000000030c057892 */ /* 0x000fc8000f8ec0ff */
[----:B------:R-:W-:-:S03]  /*05e0*/  UISETP.NE.AND UP1, UPT, UR5, URZ, UPT ;  /* 0x000000ff0500728c */ /* 0x000fc6000bf25270 */
[----:B------:R-:W-:Y:S08]  /*05f0*/  BRA.U !UP0, `(.L_x_47) ;  /* 0x0000000108307547 */ /* 0x000ff0000b800000 */
[----:B------:R-:W0:Y:S01]  /*0600*/  LDC.64 R4, c[0x0][0x380] ;  /* 0x0000e000ff047b82 */ /* 0x000e220000000a00 */
[----:B------:R-:W-:-:S05]  /*0610*/  IADD3 R7, PT, PT, R0, UR4, RZ ;  /* 0x0000000400077c10 */ /* 0x000fca000fffe0ff */
[----:B0-----:R-:W-:-:S05]  /*0620*/  IMAD.WIDE R4, R7, 0x4, R4 ;  /* 0x0000000407047825 */ /* 0x001fca00078e0204 */
[----:B------:R-:W2:Y:S04]  /*0630*/  LDG.E R6, desc[UR10][R4.64] ;  /* 0x0000000a04067981 */ /* 0x000ea8000c1e1900 */
[----:B------:R-:W3:Y:S04]  /*0640*/  LDG.E R8, desc[UR10][R4.64+0x4] ;  /* 0x0000040a04087981 */ /* 0x000ee8000c1e1900 */
[----:B------:R-:W4:Y:S04]  /*0650*/  LDG.E R10, desc[UR10][R4.64+0x8] ;  /* 0x0000080a040a7981 */ /* 0x000f28000c1e1900 */
[----:B------:R-:W5:Y:S01]  /*0660*/  LDG.E R12, desc[UR10][R4.64+0xc] ;  /* 0x00000c0a040c7981 */ /* 0x000f62000c1e1900 */
[----:B------:R-:W-:Y:S01]  /*0670*/  UIADD3 UR4, UPT, UPT, UR4, 0x4, URZ ;  /* 0x0000000404047890 */ /* 0x000fe2000fffe0ff */
[----:B--2---:R-:W-:-:S04]  /*0680*/  FFMA R3, R6, R6, R3 ;  /* 0x0000000606037223 */ /* 0x004fc80000000003 */
[----:B---3--:R-:W-:-:S04]  /*0690*/  FFMA R3, R8, R8, R3 ;  /* 0x0000000808037223 */ /* 0x008fc80000000003 */
[----:B----4-:R-:W-:-:S04]  /*06a0*/  FFMA R3, R10, R10, R3 ;  /* 0x0000000a0a037223 */ /* 0x010fc80000000003 */
[----:B-----5:R-:W-:-:S07]  /*06b0*/  FFMA R3, R12, R12, R3 ;  /* 0x0000000c0c037223 */ /* 0x020fce0000000003 */
.L_x_47:
[----:B------:R-:W-:Y:S05]  /*06c0*/  BRA.U !UP1, `(.L_x_43) ;  /* 0x0000000109287547 */ /* 0x000fea000b800000 */
[----:B------:R-:W0:Y:S01]  /*06d0*/  LDC.64 R6, c[0x0][0x380] ;  /* 0x0000e000ff067b82 */ /* 0x000e220000000a00 */
[----:B------:R-:W-:Y:S01]  /*06e0*/  VIADD R9, R0, UR4 ;  /* 0x0000000400097c36 */ /* 0x000fe20008000000 */
[----:B------:R-:W-:-:S12]  /*06f0*/  UIADD3 UR5, UPT, UPT, -UR5, URZ, URZ ;  /* 0x000000ff05057290 */ /* 0x000fd8000fffe1ff */
.L_x_48:
[----:B0-----:R-:W-:-:S06]  /*0700*/  IMAD.WIDE R4, R9, 0x4, R6 ;  /* 0x0000000409047825 */ /* 0x001fcc00078e0206 */
[----:B------:R-:W2:Y:S01]  /*0710*/  LDG.E R4, desc[UR10][R4.64] ;  /* 0x0000000a04047981 */ /* 0x000ea2000c1e1900 */
[----:B------:R-:W-:Y:S01]  /*0720*/  UIADD3 UR5, UPT, UPT, UR5, 0x1, URZ ;  /* 0x0000000105057890 */ /* 0x000fe2000fffe0ff */
[----:B------:R-:W-:-:S03]  /*0730*/  IADD3 R9, PT, PT, R9, 0x1, RZ ;  /* 0x0000000109097810 */ /* 0x000fc60007ffe0ff */
[----:B------:R-:W-:Y:S01]  /*0740*/  UISETP.NE.AND UP0, UPT, UR5, URZ, UPT ;  /* 0x000000ff0500728c */ /* 0x000fe2000bf05270 */
[----:B--2---:R-:W-:-:S08]  /*0750*/  FFMA R3, R4, R4, R3 ;  /* 0x0000000404037223 */ /* 0x004fd00000000003 */
[----:B------:R-:W-:Y:S05]  /*0760*/  BRA.U UP0, `(.L_x_48) ;  /* 0xfffffffd00e47547 */ /* 0x000fea000b83ffff */
.L_x_43:
[----:B------:R-:W-:Y:S01]  /*0770*/  I2FP.F32.S32 R6, UR12 ;  /* 0x0000000c00067c45 */ /* 0x000fe20008201400 */
[----:B------:R-:W-:Y:S03]  /*0780*/  BSSY.RECONVERGENT B0, `(.L_x_49) ;  /* 0x000000c000007945 */ /* 0x000fe60003800200 */
[----:B------:R-:W0:Y:S08]  /*0790*/  MUFU.RCP R5, R6 ;  /* 0x0000000600057308 */ /* 0x000e300000001000 */
[----:B------:R-:W1:Y:S01]  /*07a0*/  FCHK P0, R3, R6 ;  /* 0x0000000603007302 */ /* 0x000e620000000000 */
[----:B0-----:R-:W-:-:S04]  /*07b0*/  FFMA R0, -R6, R5, 1 ;  /* 0x3f80000006007423 */ /* 0x001fc80000000105 */
[----:B------:R-:W-:-:S04]  /*07c0*/  FFMA R0, R5, R0, R5 ;  /* 0x0000000005007223 */ /* 0x000fc80000000005 */
[----:B------:R-:W-:-:S04]  /*07d0*/  FFMA R5, R0, R3, RZ ;  /* 0x0000000300057223 */ /* 0x000fc800000000ff */
[----:B------:R-:W-:-:S04]  /*07e0*/  FFMA R4, -R6, R5, R3 ;  /* 0x0000000506047223 */ /* 0x000fc80000000103 */
[----:B------:R-:W-:Y:S01]  /*07f0*/  FFMA R7, R0, R4, R5 ;  /* 0x0000000400077223 */ /* 0x000fe20000000005 */
[----:B-1----:R-:W-:Y:S06]  /*0800*/  @!P0 BRA `(.L_x_50) ;  /* 0x00000000000c8947 */ /* 0x002fec0003800000 */
[----:B------:R-:W-:-:S07]  /*0810*/  MOV R4, 0x830 ;  /* 0x0000083000047802 */ /* 0x000fce0000000f00 */
[----:B------:R-:W-:Y:S05]  /*0820*/  CALL.REL.NOINC `($__internal_1_$__cuda_sm3x_div_rn_noftz_f32_slowpath) ;  /* 0x0000000000187944 */ /* 0x000fea0003c00000 */
[----:B------:R-:W-:-:S07]  /*0830*/  IMAD.MOV.U32 R7, RZ, RZ, R0 ;  /* 0x000000ffff077224 */ /* 0x000fce00078e0000 */
.L_x_50:
[----:B------:R-:W-:Y:S05]  /*0840*/  BSYNC.RECONVERGENT B0 ;  /* 0x0000000000007941 */ /* 0x000fea0003800200 */
.L_x_49:
[----:B------:R-:W0:Y:S02]  /*0850*/  LDC.64 R4, c[0x0][0x390] ;  /* 0x0000e400ff047b82 */ /* 0x000e240000000a00 */
[----:B0-----:R-:W-:-:S05]  /*0860*/  IMAD.WIDE R2, R2, 0x4, R4 ;  /* 0x0000000402027825 */ /* 0x001fca00078e0204 */
[----:B------:R-:W-:Y:S01]  /*0870*/  STG.E desc[UR10][R2.64], R7 ;  /* 0x0000000702007986 */ /* 0x000fe2000c10190a */
[----:B------:R-:W-:Y:S05]  /*0880*/  EXIT ;  /* 0x000000000000794d */ /* 0x000fea0003800000 */
        .weak           $__internal_1_$__cuda_sm3x_div_rn_noftz_f32_slowpath
        .type           $__internal_1_$__cuda_sm3x_div_rn_noftz_f32_slowpath,@function
        .size           $__internal_1_$__cuda_sm3x_div_rn_noftz_f32_slowpath,(.L_x_112 - $__internal_1_$__cuda_sm3x_div_rn_noftz_f32_slowpath)
$__internal_1_$__cuda_sm3x_div_rn_noftz_f32_slowpath:
[----:B------:R-:W-:Y:S01]  /*0890*/  SHF.R.U32.HI R5, RZ, 0x17, R6 ;  /* 0x00000017ff057819 */ /* 0x000fe20000011606 */
[----:B------:R-:W-:Y:S01]  /*08a0*/  BSSY.RECONVERGENT B1, `(.L_x_51) ;  /* 0x0000063000017945 */ /* 0x000fe20003800200 */
[----:B------:R-:W-:Y:S02]  /*08b0*/  SHF.R.U32.HI R0, RZ, 0x17, R3 ;  /* 0x00000017ff007819 */ /* 0x000fe40000011603 */
[----:B------:R-:W-:Y:S02]  /*08c0*/  LOP3.LUT R5, R5, 0xff, RZ, 0xc0, !PT ;  /* 0x000000ff05057812 */ /* 0x000fe400078ec0ff */
[----:B------:R-:W-:Y:S02]  /*08d0*/  LOP3.LUT R10, R0, 0xff, RZ, 0xc0, !PT ;  /* 0x000000ff000a7812 */ /* 0x000fe400078ec0ff */
[----:B------:R-:W-:-:S03]  /*08e0*/  IADD3 R8, PT, PT, R5, -0x1, RZ ;  /* 0xffffffff05087810 */ /* 0x000fc60007ffe0ff */
[----:B------:R-:W-:Y:S01]  /*08f0*/  VIADD R9, R10, 0xffffffff ;  /* 0xffffffff0a097836 */ /* 0x000fe20000000000 */
[----:B------:R-:W-:-:S04]  /*0900*/  ISETP.GT.U32.AND P0, PT, R8, 0xfd, PT ;  /* 0x000000fd0800780c */ /* 0x000fc80003f04070 */
[----:B------:R-:W-:-:S13]  /*0910*/  ISETP.GT.U32.OR P0, PT, R9, 0xfd, P0 ;  /* 0x000000fd0900780c */ /* 0x000fda0000704470 */
[----:B------:R-:W-:Y:S01]  /*0920*/  @!P0 MOV R7, RZ ;  /* 0x000000ff00078202 */ /* 0x000fe20000000f00 */
[----:B------:R-:W-:Y:S06]  /*0930*/  @!P0 BRA `(.L_x_52) ;  /* 0x0000000000608947 */ /* 0x000fec0003800000 */
[----:B------:R-:W-:Y:S01]  /*0940*/  FSETP.GTU.FTZ.AND P0, PT, |R3|, +INF , PT ;  /* 0x7f8000000300780b */ /* 0x000fe20003f1c200 */
[----:B------:R-:W-:Y:S01]  /*0950*/  IMAD.MOV.U32 R0, RZ, RZ, R6 ;  /* 0x000000ffff007224 */ /* 0x000fe200078e0006 */
[----:B------:R-:W-:-:S04]  /*0960*/  FSETP.GTU.FTZ.AND P1, PT, |R6|, +INF , PT ;  /* 0x7f8000000600780b */ /* 0x000fc80003f3c200 */
[----:B------:R-:W-:-:S13]  /*0970*/  PLOP3.LUT P0, PT, P0, P1, PT, 0xf8, 0x8f ;  /* 0x00000000008f781c */ /* 0x000fda0000703f70 */
[----:B------:R-:W-:Y:S05]  /*0980*/  @P0 BRA `(.L_x_53) ;  /* 0x00000004004c0947 */ /* 0x000fea0003800000 */
[----:B------:R-:W-:-:S13]  /*0990*/  LOP3.LUT P0, RZ, R6, 0x7fffffff, R3, 0xc8, !PT ;  /* 0x7fffffff06ff7812 */ /* 0x000fda000780c803 */
[----:B------:R-:W-:Y:S05]  /*09a0*/  @!P0 BRA `(.L_x_54) ;  /* 0x00000004003c8947 */ /* 0x000fea0003800000 */
[C---:B------:R-:W-:Y:S02]  /*09b0*/  FSETP.NEU.FTZ.AND P2, PT, |R3|.reuse, +INF , PT ;  /* 0x7f8000000300780b */ /* 0x040fe40003f5d200 */
[----:B------:R-:W-:Y:S02]  /*09c0*/  FSETP.NEU.FTZ.AND P1, PT, |R0|, +INF , PT ;  /* 0x7f8000000000780b */ /* 0x000fe40003f3d200 */
[----:B------:R-:W-:-:S11]  /*09d0*/  FSETP.NEU.FTZ.AND P0, PT, |R3|, +INF , PT ;  /* 0x7f8000000300780b */ /* 0x000fd60003f1d200 */
[----:B------:R-:W-:Y:S05]  /*09e0*/  @!P1 BRA !P2, `(.L_x_54) ;  /* 0x00000004002c9947 */ /* 0x000fea0005000000 */
[----:B------:R-:W-:-:S04]  /*09f0*/  LOP3.LUT P2, RZ, R3, 0x7fffffff, RZ, 0xc0, !PT ;  /* 0x7fffffff03ff7812 */ /* 0x000fc8000784c0ff */
[----:B------:R-:W-:-:S13]  /*0a00*/  PLOP3.LUT P1, PT, P1, P2, PT, 0x2f, 0xf2 ;  /* 0x0000000000f2781c */ /* 0x000fda0000f24577 */
[----:B------:R-:W-:Y:S05]  /*0a10*/  @P1 BRA `(.L_x_55) ;  /* 0x0000000400181947 */ /* 0x000fea0003800000 */
[----:B------:R-:W-:-:S04]  /*0a20*/  LOP3.LUT P1, RZ, R6, 0x7fffffff, RZ, 0xc0, !PT ;  /* 0x7fffffff06ff7812 */ /* 0x000fc8000782c0ff */
[----:B------:R-:W-:-:S13]  /*0a30*/  PLOP3.LUT P0, PT, P0, P1, PT, 0x2f, 0xf2 ;  /* 0x0000000000f2781c */ /* 0x000fda0000702577 */
[----:B------:R-:W-:Y:S05]  /*0a40*/  @P0 BRA `(.L_x_56) ;  /* 0x0000000400000947 */ /* 0x000fea0003800000 */
[----:B------:R-:W-:Y:S02]  /*0a50*/  ISETP.GE.AND P0, PT, R9, RZ, PT ;  /* 0x000000ff0900720c */ /* 0x000fe40003f06270 */
[----:B------:R-:W-:-:S11]  /*0a60*/  ISETP.GE.AND P1, PT, R8, RZ, PT ;  /* 0x000000ff0800720c */ /* 0x000fd60003f26270 */
[----:B------:R-:W-:Y:S01]  /*0a70*/  @P0 MOV R7, RZ ;  /* 0x000000ff00070202 */ /* 0x000fe20000000f00 */
[----:B------:R-:W-:Y:S02]  /*0a80*/  @!P0 IMAD.MOV.U32 R7, RZ, RZ, -0x40 ;  /* 0xffffffc0ff078424 */ /* 0x000fe400078e00ff */
[----:B------:R-:W-:Y:S01]  /*0a90*/  @!P0 FFMA R3, R3, 1.84467440737095516160e+19, RZ ;  /* 0x5f80000003038823 */ /* 0x000fe200000000ff */
[----:B------:R-:W-:Y:S02]  /*0aa0*/  @!P1 FFMA R6, R0, 1.84467440737095516160e+19, RZ ;  /* 0x5f80000000069823 */ /* 0x000fe400000000ff */
[----:B------:R-:W-:-:S07]  /*0ab0*/  @!P1 IADD3 R7, PT, PT, R7, 0x40, RZ ;  /* 0x0000004007079810 */ /* 0x000fce0007ffe0ff */
.L_x_52:
[----:B------:R-:W-:Y:S01]  /*0ac0*/  LEA R9, R5, 0xc0800000, 0x17 ;  /* 0xc080000005097811 */ /* 0x000fe200078eb8ff */
[----:B------:R-:W-:Y:S03]  /*0ad0*/  BSSY.RECONVERGENT B2, `(.L_x_57) ;  /* 0x0000036000027945 */ /* 0x000fe60003800200 */
[----:B------:R-:W-:Y:S01]  /*0ae0*/  IADD3 R9, PT, PT, -R9, R6, RZ ;  /* 0x0000000609097210 */ /* 0x000fe20007ffe1ff */
[----:B------:R-:W-:-:S03]  /*0af0*/  VIADD R6, R10, 0xffffff81 ;  /* 0xffffff810a067836 */ /* 0x000fc60000000000 */
[----:B------:R-:W0:Y:S01]  /*0b00*/  MUFU.RCP R8, R9 ;  /* 0x0000000900087308 */ /* 0x000e220000001000 */
[----:B------:R-:W-:Y:S01]  /*0b10*/  FADD.FTZ R11, -R9, -RZ ;  /* 0x800000ff090b7221 */ /* 0x000fe20000010100 */
[C---:B------:R-:W-:Y:S01]  /*0b20*/  IMAD R0, R6.reuse, -0x800000, R3 ;  /* 0xff80000006007824 */ /* 0x040fe200078e0203 */
[----:B------:R-:W-:-:S04]  /*0b30*/  IADD3 R6, PT, PT, R6, 0x7f, -R5 ;  /* 0x0000007f06067810 */ /* 0x000fc80007ffe805 */
[----:B------:R-:W-:Y:S01]  /*0b40*/  IADD3 R6, PT, PT, R6, R7, RZ ;  /* 0x0000000706067210 */ /* 0x000fe20007ffe0ff */
[----:B0-----:R-:W-:-:S04]  /*0b50*/  FFMA R13, R8, R11, 1 ;  /* 0x3f800000080d7423 */ /* 0x001fc8000000000b */
[----:B------:R-:W-:-:S04]  /*0b60*/  FFMA R10, R8, R13, R8 ;  /* 0x0000000d080a7223 */ /* 0x000fc80000000008 */
[----:B------:R-:W-:-:S04]  /*0b70*/  FFMA R3, R0, R10, RZ ;  /* 0x0000000a00037223 */ /* 0x000fc800000000ff */
[----:B------:R-:W-:-:S04]  /*0b80*/  FFMA R8, R11, R3, R0 ;  /* 0x000000030b087223 */ /* 0x000fc80000000000 */
[----:B------:R-:W-:-:S04]  /*0b90*/  FFMA R13, R10, R8, R3 ;  /* 0x000000080a0d7223 */ /* 0x000fc80000000003 */
[----:B------:R-:W-:-:S04]  /*0ba0*/  FFMA R8, R11, R13, R0 ;  /* 0x0000000d0b087223 */ /* 0x000fc80000000000 */
[----:B------:R-:W-:-:S05]  /*0bb0*/  FFMA R0, R10, R8, R13 ;  /* 0x000000080a007223 */ /* 0x000fca000000000d */
[----:B------:R-:W-:-:S04]  /*0bc0*/  SHF.R.U32.HI R3, RZ, 0x17, R0 ;  /* 0x00000017ff037819 */ /* 0x000fc80000011600 */
[----:B------:R-:W-:-:S04]  /*0bd0*/  LOP3.LUT R3, R3, 0xff, RZ, 0xc0, !PT ;  /* 0x000000ff03037812 */ /* 0x000fc800078ec0ff */
[----:B------:R-:W-:-:S05]  /*0be0*/  IADD3 R7, PT, PT, R3, R6, RZ ;  /* 0x0000000603077210 */ /* 0x000fca0007ffe0ff */
[----:B------:R-:W-:-:S05]  /*0bf0*/  VIADD R3, R7, 0xffffffff ;  /* 0xffffffff07037836 */ /* 0x000fca0000000000 */
[----:B------:R-:W-:-:S13]  /*0c00*/  ISETP.GE.U32.AND P0, PT, R3, 0xfe, PT ;  /* 0x000000fe0300780c */ /* 0x000fda0003f06070 */
[----:B------:R-:W-:Y:S05]  /*0c10*/  @!P0 BRA `(.L_x_58) ;  /* 0x0000000000808947 */ /* 0x000fea0003800000 */
[----:B------:R-:W-:-:S13]  /*0c20*/  ISETP.GT.AND P0, PT, R7, 0xfe, PT ;  /* 0x000000fe0700780c */ /* 0x000fda0003f04270 */
[----:B------:R-:W-:Y:S05]  /*0c30*/  @P0 BRA `(.L_x_59) ;  /* 0x00000000006c0947 */ /* 0x000fea0003800000 */
[----:B------:R-:W-:-:S13]  /*0c40*/  ISETP.GE.AND P0, PT, R7, 0x1, PT ;  /* 0x000000010700780c */ /* 0x000fda0003f06270 */
[----:B------:R-:W-:Y:S05]  /*0c50*/  @P0 BRA `(.L_x_60) ;  /* 0x0000000000740947 */ /* 0x000fea0003800000 */
[----:B------:R-:W-:Y:S02]  /*0c60*/  ISETP.GE.AND P0, PT, R7, -0x18, PT ;  /* 0xffffffe80700780c */ /* 0x000fe40003f06270 */
[----:B------:R-:W-:-:S11]  /*0c70*/  LOP3.LUT R0, R0, 0x80000000, RZ, 0xc0, !PT ;  /* 0x8000000000007812 */ /* 0x000fd600078ec0ff */
[----:B------:R-:W-:Y:S05]  /*0c80*/  @!P0 BRA `(.L_x_60) ;  /* 0x0000000000688947 */ /* 0x000fea0003800000 */
[CCC-:B------:R-:W-:Y:S01]  /*0c90*/  FFMA.RZ R3, R10.reuse, R8.reuse, R13.reuse ;  /* 0x000000080a037223 */ /* 0x1c0fe2000000c00d */
[CCC-:B------:R-:W-:Y:S01]  /*0ca0*/  FFMA.RM R6, R10.reuse, R8.reuse, R13.reuse ;  /* 0x000000080a067223 */ /* 0x1c0fe2000000400d */
[C---:B------:R-:W-:Y:S02]  /*0cb0*/  ISETP.NE.AND P2, PT, R7.reuse, RZ, PT ;  /* 0x000000ff0700720c */ /* 0x040fe40003f45270 */
[----:B------:R-:W-:Y:S02]  /*0cc0*/  ISETP.NE.AND P1, PT, R7, RZ, PT ;  /* 0x000000ff0700720c */ /* 0x000fe40003f25270 */
[----:B------:R-:W-:Y:S01]  /*0cd0*/  LOP3.LUT R5, R3, 0x7fffff, RZ, 0xc0, !PT ;  /* 0x007fffff03057812 */ /* 0x000fe200078ec0ff */
[----:B------:R-:W-:Y:S01]  /*0ce0*/  FFMA.RP R3, R10, R8, R13 ;  /* 0x000000080a037223 */ /* 0x000fe2000000800d */
[----:B------:R-:W-:Y:S02]  /*0cf0*/  IADD3 R8, PT, PT, R7, 0x20, RZ ;  /* 0x0000002007087810 */ /* 0x000fe40007ffe0ff */
[----:B------:R-:W-:-:S02]  /*0d00*/  LOP3.LUT R5, R5, 0x800000, RZ, 0xfc, !PT ;  /* 0x0080000005057812 */ /* 0x000fc400078efcff */
[----:B------:R-:W-:Y:S02]  /*0d10*/  IADD3 R7, PT, PT, -R7, RZ, RZ ;  /* 0x000000ff07077210 */ /* 0x000fe40007ffe1ff */
[----:B------:R-:W-:Y:S02]  /*0d20*/  SHF.L.U32 R8, R5, R8, RZ ;  /* 0x0000000805087219 */ /* 0x000fe400000006ff */
[----:B------:R-:W-:Y:S02]  /*0d30*/  FSETP.NEU.FTZ.AND P0, PT, R3, R6, PT ;  /* 0x000000060300720b */ /* 0x000fe40003f1d000 */
[----:B------:R-:W-:Y:S02]  /*0d40*/  SEL R6, R7, RZ, P2 ;  /* 0x000000ff07067207 */ /* 0x000fe40001000000 */
[----:B------:R-:W-:Y:S02]  /*0d50*/  ISETP.NE.AND P1, PT, R8, RZ, P1 ;  /* 0x000000ff0800720c */ /* 0x000fe40000f25270 */
[----:B------:R-:W-:-:S02]  /*0d60*/  SHF.R.U32.HI R6, RZ, R6, R5 ;  /* 0x00000006ff067219 */ /* 0x000fc40000011605 */
[----:B------:R-:W-:Y:S02]  /*0d70*/  PLOP3.LUT P0, PT, P0, P1, PT, 0xf8, 0x8f ;  /* 0x00000000008f781c */ /* 0x000fe40000703f70 */
[----:B------:R-:W-:Y:S02]  /*0d80*/  SHF.R.U32.HI R8, RZ, 0x1, R6 ;  /* 0x00000001ff087819 */ /* 0x000fe40000011606 */
[----:B------:R-:W-:-:S04]  /*0d90*/  SEL R3, RZ, 0x1, !P0 ;  /* 0x00000001ff037807 */ /* 0x000fc80004000000 */
[----:B------:R-:W-:-:S04]  /*0da0*/  LOP3.LUT R3, R3, 0x1, R8, 0xf8, !PT ;  /* 0x0000000103037812 */ /* 0x000fc800078ef808 */
[----:B------:R-:W-:-:S05]  /*0db0*/  LOP3.LUT R3, R3, R6, RZ, 0xc0, !PT ;  /* 0x0000000603037212 */ /* 0x000fca00078ec0ff */
[----:B------:R-:W-:-:S05]  /*0dc0*/  IMAD.IADD R3, R8, 0x1, R3 ;  /* 0x0000000108037824 */ /* 0x000fca00078e0203 */
[----:B------:R-:W-:Y:S01]  /*0dd0*/  LOP3.LUT R0, R3, R0, RZ, 0xfc, !PT ;  /* 0x0000000003007212 */ /* 0x000fe200078efcff */
[----:B------:R-:W-:Y:S06]  /*0de0*/  BRA `(.L_x_60) ;  /* 0x0000000000107947 */ /* 0x000fec0003800000 */
.L_x_59:
[----:B------:R-:W-:-:S04]  /*0df0*/  LOP3.LUT R0, R0, 0x80000000, RZ, 0xc0, !PT ;  /* 0x8000000000007812 */ /* 0x000fc800078ec0ff */
[----:B------:R-:W-:Y:S01]  /*0e00*/  LOP3.LUT R0, R0, 0x7f800000, RZ, 0xfc, !PT ;  /* 0x7f80000000007812 */ /* 0x000fe200078efcff */
[----:B------:R-:W-:Y:S06]  /*0e10*/  BRA `(.L_x_60) ;  /* 0x0000000000047947 */ /* 0x000fec0003800000 */
.L_x_58:
[----:B------:R-:W-:-:S07]  /*0e20*/  LEA R0, R6, R0, 0x17 ;  /* 0x0000000006007211 */ /* 0x000fce00078eb8ff */
.L_x_60:
[----:B------:R-:W-:Y:S05]  /*0e30*/  BSYNC.RECONVERGENT B2 ;  /* 0x0000000000027941 */ /* 0x000fea0003800200 */
.L_x_57:
[----:B------:R-:W-:Y:S05]  /*0e40*/  BRA `(.L_x_61) ;  /* 0x0000000000207947 */ /* 0x000fea0003800000 */
.L_x_56:
[----:B------:R-:W-:-:S04]  /*0e50*/  LOP3.LUT R0, R6, 0x80000000, R3, 0x48, !PT ;  /* 0x8000000006007812 */ /* 0x000fc800078e4803 */
[----:B------:R-:W-:Y:S01]  /*0e60*/  LOP3.LUT R0, R0, 0x7f800000, RZ, 0xfc, !PT ;  /* 0x7f80000000007812 */ /* 0x000fe200078efcff */
[----:B------:R-:W-:Y:S06]  /*0e70*/  BRA `(.L_x_61) ;  /* 0x0000000000147947 */ /* 0x000fec0003800000 */
.L_x_55:
[----:B------:R-:W-:Y:S01]  /*0e80*/  LOP3.LUT R0, R6, 0x80000000, R3, 0x48, !PT ;  /* 0x8000000006007812 */ /* 0x000fe200078e4803 */
[----:B------:R-:W-:Y:S06]  /*0e90*/  BRA `(.L_x_61) ;  /* 0x00000000000c7947 */ /* 0x000fec0003800000 */
.L_x_54:
[----:B------:R-:W0:Y:S01]  /*0ea0*/  MUFU.RSQ R0, -QNAN ;  /* 0xffc0000000007908 */ /* 0x000e220000001400 */
[----:B------:R-:W-:Y:S05]  /*0eb0*/  BRA `(.L_x_61) ;  /* 0x0000000000047947 */ /* 0x000fea0003800000 */
.L_x_53:
[----:B------:R-:W-:-:S07]  /*0ec0*/  FADD.FTZ R0, R3, R0 ;  /* 0x0000000003007221 */ /* 0x000fce0000010000 */
.L_x_61:
[----:B------:R-:W-:Y:S05]  /*0ed0*/  BSYNC.RECONVERGENT B1 ;  /* 0x0000000000017941 */ /* 0x000fea0003800200 */
.L_x_51:
[----:B------:R-:W-:-:S04]  /*0ee0*/  HFMA2 R5, -RZ, RZ, 0, 0 ;  /* 0x00000000ff057431 */ /* 0x000fc800000001ff */
[----:B0-----:R-:W-:Y:S05]  /*0ef0*/  RET.REL.NODEC R4 `(_Z7cal_vi2PfiiS_) ;  /* 0xfffffff004407950 */ /* 0x001fea0003c3ffff */
.L_x_62:
        /* <DEDUP_REMOVED lines=16> */
.L_x_112:


//--------------------- .text._Z8cal_vi_mPfiiS_   --------------------------
	.section	.text._Z8cal_vi_mPfiiS_,"ax",@progbits
	.align	128
        .global         _Z8cal_vi_mPfiiS_
        .type           _Z8cal_vi_mPfiiS_,@function
        .size           _Z8cal_vi_mPfiiS_,(.L_x_113 - _Z8cal_vi_mPfiiS_)
        .other          _Z8cal_vi_mPfiiS_,@"STO_CUDA_ENTRY STV_DEFAULT"
_Z8cal_vi_mPfiiS_:
.text._Z8cal_vi_mPfiiS_:
        /* <DEDUP_REMOVED lines=27> */
.L_x_65:
        /* <DEDUP_REMOVED lines=22> */
[----:B--2---:R-:W-:-:S04]  /*0310*/  FADD R16, R16, R3 ;  /* 0x0000000310107221 */ /* 0x004fc80000000000 */
[----:B---3--:R-:W-:-:S04]  /*0320*/  FADD R15, R16, R15 ;  /* 0x0000000f100f7221 */ /* 0x008fc80000000000 */
[----:B----4-:R-:W-:-:S04]  /*0330*/  FADD R15, R15, R18 ;  /* 0x000000120f0f7221 */ /* 0x010fc80000000000 */
[----:B-----5:R-:W-:-:S04]  /*0340*/  FADD R15, R15, R20 ;  /* 0x000000140f0f7221 */ /* 0x020fc80000000000 */
[----:B------:R-:W-:-:S04]  /*0350*/  FADD R15, R15, R22 ;  /* 0x000000160f0f7221 */ /* 0x000fc80000000000 */
        /* <DEDUP_REMOVED lines=10> */
[----:B------:R-:W-:Y:S01]  /*0400*/  FADD R3, R7, R14 ;  /* 0x0000000e07037221 */ /* 0x000fe20000000000 */
[----:B------:R-:W-:Y:S06]  /*0410*/  BRA.U UP1, `(.L_x_65) ;  /* 0xfffffffd01647547 */ /* 0x000fec000b83ffff */
.L_x_64:
        /* <DEDUP_REMOVED lines=17> */
[----:B--2---:R-:W-:-:S04]  /*0530*/  FADD R6, R3, R6 ;  /* 0x0000000603067221 */ /* 0x004fc80000000000 */
[----:B---3--:R-:W-:-:S04]  /*0540*/  FADD R6, R6, R7 ;  /* 0x0000000706067221 */ /* 0x008fc80000000000 */
[----:B----4-:R-:W-:-:S04]  /*0550*/  FADD R6, R6, R9 ;  /* 0x0000000906067221 */ /* 0x010fc80000000000 */
[----:B-----5:R-:W-:-:S04]  /*0560*/  FADD R6, R6, R11 ;  /* 0x0000000b06067221 */ /* 0x020fc80000000000 */
[----:B------:R-:W-:-:S04]  /*0570*/  FADD R6, R6, R13 ;  /* 0x0000000d06067221 */ /* 0x000fc80000000000 */
[----:B------:R-:W-:-:S04]  /*0580*/  FADD R6, R6, R15 ;  /* 0x0000000f06067221 */ /* 0x000fc80000000000 */
[----:B------:R-:W-:-:S04]  /*0590*/  FADD R6, R6, R17 ;  /* 0x0000001106067221 */ /* 0x000fc80000000000 */
[----:B------:R-:W-:-:S07]  /*05a0*/  FADD R3, R6, R19 ;  /* 0x0000001306037221 */ /* 0x000fce0000000000 */
.L_x_66:
        /* <DEDUP_REMOVED lines=13> */
[----:B--2---:R-:W-:-:S04]  /*0680*/  FADD R6, R3, R6 ;  /* 0x0000000603067221 */ /* 0x004fc80000000000 */
[----:B---3--:R-:W-:-:S04]  /*0690*/  FADD R6, R6, R7 ;  /* 0x0000000706067221 */ /* 0x008fc80000000000 */
[----:B----4-:R-:W-:-:S04]  /*06a0*/  FADD R6, R6, R9 ;  /* 0x0000000906067221 */ /* 0x010fc80000000000 */
[----:B-----5:R-:W-:-:S07]  /*06b0*/  FADD R3, R6, R11 ;  /* 0x0000000b06037221 */ /* 0x020fce0000000000 */
.L_x_67:
[----:B------:R-:W-:Y:S05]  /*06c0*/  BRA.U !UP1, `(.L_x_63) ;  /* 0x0000000109287547 */ /* 0x000fea000b800000 */
[----:B------:R-:W0:Y:S01]  /*06d0*/  LDC.64 R6, c[0x0][0x380] ;  /* 0x0000e000ff067b82 */ /* 0x000e220000000a00 */
[----:B------:R-:W-:Y:S01]  /*06e0*/  VIADD R9, R0, UR4 ;  /* 0x0000000400097c36 */ /* 0x000fe20008000000 */
[----:B------:R-:W-:-:S12]  /*06f0*/  UIADD3 UR5, UPT, UPT, -UR5, URZ, URZ ;  /* 0x000000ff05057290 */ /* 0x000fd8000fffe1ff */
.L_x_68:
[----:B0-----:R-:W-:-:S06]  /*0700*/  IMAD.WIDE R4, R9, 0x4, R6 ;  /* 0x0000000409047825 */ /* 0x001fcc00078e0206 */
[----:B------:R-:W2:Y:S01]  /*0710*/  LDG.E R4, desc[UR10][R4.64] ;  /* 0x0000000a04047981 */ /* 0x000ea2000c1e1900 */
[----:B------:R-:W-:Y:S01]  /*0720*/  UIADD3 UR5, UPT, UPT, UR5, 0x1, URZ ;  /* 0x0000000105057890 */ /* 0x000fe2000fffe0ff */
[----:B------:R-:W-:-:S03]  /*0730*/  IADD3 R9, PT, PT, R9, 0x1, RZ ;  /* 0x0000000109097810 */ /* 0x000fc60007ffe0ff */
[----:B------:R-:W-:Y:S01]  /*0740*/  UISETP.NE.AND UP0, UPT, UR5, URZ, UPT ;  /* 0x000000ff0500728c */ /* 0x000fe2000bf05270 */
[----:B--2---:R-:W-:-:S08]  /*0750*/  FADD R3, R4, R3 ;  /* 0x0000000304037221 */ /* 0x004fd00000000000 */
[----:B------:R-:W-:Y:S05]  /*0760*/  BRA.U UP0, `(.L_x_68) ;  /* 0xfffffffd00e47547 */ /* 0x000fea000b83ffff */
.L_x_63:
        /* <DEDUP_REMOVED lines=11> */
[----:B------:R-:W-:Y:S05]  /*0820*/  CALL.REL.NOINC `($__internal_2_$__cuda_sm3x_div_rn_noftz_f32_slowpath) ;  /* 0x0000000000187944 */ /* 0x000fea0003c00000 */
[----:B------:R-:W-:-:S07]  /*0830*/  IMAD.MOV.U32 R7, RZ, RZ, R0 ;  /* 0x000000ffff077224 */ /* 0x000fce00078e0000 */
.L_x_70:
[----:B------:R-:W-:Y:S05]  /*0840*/  BSYNC.RECONVERGENT B0 ;  /* 0x0000000000007941 */ /* 0x000fea0003800200 */
.L_x_69:
[----:B------:R-:W0:Y:S02]  /*0850*/  LDC.64 R4, c[0x0][0x390] ;  /* 0x0000e400ff047b82 */ /* 0x000e240000000a00 */
[----:B0-----:R-:W-:-:S05]  /*0860*/  IMAD.WIDE R2, R2, 0x4, R4 ;  /* 0x0000000402027825 */ /* 0x001fca00078e0204 */
[----:B------:R-:W-:Y:S01]  /*0870*/  STG.E desc[UR10][R2.64], R7 ;  /* 0x0000000702007986 */ /* 0x000fe2000c10190a */
[----:B------:R-:W-:Y:S05]  /*0880*/  EXIT ;  /* 0x000000000000794d */ /* 0x000fea0003800000 */
        .weak           $__internal_2_$__cuda_sm3x_div_rn_noftz_f32_slowpath
        .type           $__internal_2_$__cuda_sm3x_div_rn_noftz_f32_slowpath,@function
        .size           $__internal_2_$__cuda_sm3x_div_rn_noftz_f32_slowpath,(.L_x_113 - $__internal_2_$__cuda_sm3x_div_rn_noftz_f32_slowpath)
$__internal_2_$__cuda_sm3x_div_rn_noftz_f32_slowpath:
        /* <DEDUP_REMOVED lines=35> */
.L_x_72:
        /* <DEDUP_REMOVED lines=51> */
.L_x_79:
[----:B------:R-:W-:-:S04]  /*0df0*/  LOP3.LUT R0, R0, 0x80000000, RZ, 0xc0, !PT ;  /* 0x8000000000007812 */ /* 0x000fc800078ec0ff */
[----:B------:R-:W-:Y:S01]  /*0e00*/  LOP3.LUT R0, R0, 0x7f800000, RZ, 0xfc, !PT ;  /* 0x7f80000000007812 */ /* 0x000fe200078efcff */
[----:B------:R-:W-:Y:S06]  /*0e10*/  BRA `(.L_x_80) ;  /* 0x0000000000047947 */ /* 0x000fec0003800000 */
.L_x_78:
[----:B------:R-:W-:-:S07]  /*0e20*/  LEA R0, R6, R0, 0x17 ;  /* 0x0000000006007211 */ /* 0x000fce00078eb8ff */
.L_x_80:
[----:B------:R-:W-:Y:S05]  /*0e30*/  BSYNC.RECONVERGENT B2 ;  /* 0x0000000000027941 */ /* 0x000fea0003800200 */
.L_x_77:
[----:B------:R-:W-:Y:S05]  /*0e40*/  BRA `(.L_x_81) ;  /* 0x0000000000207947 */ /* 0x000fea0003800000 */
.L_x_76:
[----:B------:R-:W-:-:S04]  /*0e50*/  LOP3.LUT R0, R6, 0x80000000, R3, 0x48, !PT ;  /* 0x8000000006007812 */ /* 0x000fc800078e4803 */
[----:B------:R-:W-:Y:S01]  /*0e60*/  LOP3.LUT R0, R0, 0x7f800000, RZ, 0xfc, !PT ;  /* 0x7f80000000007812 */ /* 0x000fe200078efcff */
[----:B------:R-:W-:Y:S06]  /*0e70*/  BRA `(.L_x_81) ;  /* 0x0000000000147947 */ /* 0x000fec0003800000 */
.L_x_75:
[----:B------:R-:W-:Y:S01]  /*0e80*/  LOP3.LUT R0, R6, 0x80000000, R3, 0x48, !PT ;  /* 0x8000000006007812 */ /* 0x000fe200078e4803 */
[----:B------:R-:W-:Y:S06]  /*0e90*/  BRA `(.L_x_81) ;  /* 0x00000000000c7947 */ /* 0x000fec0003800000 */
.L_x_74:
[----:B------:R-:W0:Y:S01]  /*0ea0*/  MUFU.RSQ R0, -QNAN ;  /* 0xffc0000000007908 */ /* 0x000e220000001400 */
[----:B------:R-:W-:Y:S05]  /*0eb0*/  BRA `(.L_x_81) ;  /* 0x0000000000047947 */ /* 0x000fea0003800000 */
.L_x_73:
[----:B------:R-:W-:-:S07]  /*0ec0*/  FADD.FTZ R0, R3, R0 ;  /* 0x0000000003007221 */ /* 0x000fce0000010000 */
.L_x_81:
[----:B------:R-:W-:Y:S05]  /*0ed0*/  BSYNC.RECONVERGENT B1 ;  /* 0x0000000000017941 */ /* 0x000fea0003800200 */
.L_x_71:
[----:B------:R-:W-:-:S04]  /*0ee0*/  HFMA2 R5, -RZ, RZ, 0, 0 ;  /* 0x00000000ff057431 */ /* 0x000fc800000001ff */
[----:B0-----:R-:W-:Y:S05]  /*0ef0*/  RET.REL.NODEC R4 `(_Z8cal_vi_mPfiiS_) ;  /* 0xfffffff004407950 */ /* 0x001fea0003c3ffff */
.L_x_82:
        /* <DEDUP_REMOVED lines=16> */
.L_x_113:


//--------------------- .text._Z17singlerealizationPfiifS_ --------------------------
	.section	.text._Z17singlerealizationPfiifS_,"ax",@progbits
	.align	128
        .global         _Z17singlerealizationPfiifS_
        .type           _Z17singlerealizationPfiifS_,@function
        .size           _Z17singlerealizationPfiifS_,(.L_x_115 - _Z17singlerealizationPfiifS_)
        .other          _Z17singlerealizationPfiifS_,@"STO_CUDA_ENTRY STV_DEFAULT"
_Z17singlerealizationPfiifS_:
.text._Z17singlerealizationPfiifS_:
        /* <DEDUP_REMOVED lines=8> */
[----:B------:R-:W0:Y:S01]  /*0080*/  LDC R5, c[0x0][0x388] ;  /* 0x0000e200ff057b82 */ /* 0x000e220000000800 */
[----:B------:R-:W1:Y:S01]  /*0090*/  LDCU.64 UR8, c[0x0][0x358] ;  /* 0x00006b00ff0877ac */ /* 0x000e620008000a00 */
[----:B------:R-:W-:Y:S01]  /*00a0*/  HFMA2 R9, -RZ, RZ, 0, 0 ;  /* 0x00000000ff097431 */ /* 0x000fe200000001ff */
[----:B0-----:R-:W-:-:S13]  /*00b0*/  ISETP.GE.AND P0, PT, R5, 0x1, PT ;  /* 0x000000010500780c */ /* 0x001fda0003f06270 */
[----:B-1----:R-:W-:Y:S05]  /*00c0*/  @!P0 BRA `(.L_x_83) ;  /* 0x0000000400a88947 */ /* 0x002fea0003800000 */
[C---:B------:R-:W-:Y:S01]  /*00d0*/  ISETP.GE.U32.AND P2, PT, R5.reuse, 0x10, PT ;  /* 0x000000100500780c */ /* 0x040fe20003f46070 */
[----:B------:R-:W-:Y:S01]  /*00e0*/  IMAD R0, R6, R5, RZ ;  /* 0x0000000506007224 */ /* 0x000fe200078e02ff */
[----:B------:R-:W-:Y:S01]  /*00f0*/  LOP3.LUT R23, R5, 0xf, RZ, 0xc0, !PT ;  /* 0x0000000f05177812 */ /* 0x000fe200078ec0ff */
[----:B------:R-:W-:Y:S01]  /*0100*/  IMAD.MOV.U32 R9, RZ, RZ, RZ ;  /* 0x000000ffff097224 */ /* 0x000fe200078e00ff */
[----:B------:R-:W-:Y:S02]  /*0110*/  MOV R7, RZ ;  /* 0x000000ff00077202 */ /* 0x000fe40000000f00 */
[----:B------:R-:W-:-:S07]  /*0120*/  ISETP.NE.AND P1, PT, R23, RZ, PT ;  /* 0x000000ff1700720c */ /* 0x000fce0003f25270 */
[----:B------:R-:W-:Y:S06]  /*0130*/  @!P2 BRA `(.L_x_84) ;  /* 0x0000000000b8a947 */ /* 0x000fec0003800000 */
[----:B------:R-:W0:Y:S01]  /*0140*/  LDCU.64 UR4, c[0x0][0x380] ;  /* 0x00007000ff0477ac */ /* 0x000e220008000a00 */
[----:B------:R-:W-:Y:S01]  /*0150*/  LOP3.LUT R7, R5, 0x7ffffff0, RZ, 0xc0, !PT ;  /* 0x7ffffff005077812 */ /* 0x000fe200078ec0ff */
[----:B------:R-:W-:Y:S01]  /*0160*/  IMAD.MOV.U32 R9, RZ, RZ, RZ ;  /* 0x000000ffff097224 */ /* 0x000fe200078e00ff */
[----:B------:R-:W-:-:S03]  /*0170*/  MOV R4, R0 ;  /* 0x0000000000047202 */ /* 0x000fc60000000f00 */
[----:B------:R-:W-:Y:S01]  /*0180*/  IMAD.MOV R25, RZ, RZ, -R7 ;  /* 0x000000ffff197224 */ /* 0x000fe200078e0a07 */
[----:B0-----:R-:W-:-:S04]  /*0190*/  UIADD3 UR4, UP0, UPT, UR4, 0x20, URZ ;  /* 0x0000002004047890 */ /* 0x001fc8000ff1e0ff */
[----:B------:R-:W-:-:S12]  /*01a0*/  UIADD3.X UR5, UPT, UPT, URZ, UR5, URZ, UP0, !UPT ;  /* 0x00000005ff057290 */ /* 0x000fd800087fe4ff */
.L_x_85:
        /* <DEDUP_REMOVED lines=19> */
[----:B------:R-:W-:Y:S01]  /*02e0*/  IADD3 R25, PT, PT, R25, 0x10, RZ ;  /* 0x0000001019197810 */ /* 0x000fe20007ffe0ff */
[----:B------:R-:W-:-:S03]  /*02f0*/  VIADD R4, R4, 0x10 ;  /* 0x0000001004047836 */ /* 0x000fc60000000000 */
[----:B------:R-:W-:Y:S01]  /*0300*/  ISETP.NE.AND P2, PT, R25, RZ, PT ;  /* 0x000000ff1900720c */ /* 0x000fe20003f45270 */
        /* <DEDUP_REMOVED lines=16> */
[----:B------:R-:W-:Y:S06]  /*0410*/  @P2 BRA `(.L_x_85) ;  /* 0xfffffffc00642947 */ /* 0x000fec000383ffff */
.L_x_84:
[----:B------:R-:W-:Y:S05]  /*0420*/  @!P1 BRA `(.L_x_83) ;  /* 0x0000000000d09947 */ /* 0x000fea0003800000 */
[----:B------:R-:W-:Y:S02]  /*0430*/  ISETP.GE.U32.AND P1, PT, R23, 0x8, PT ;  /* 0x000000081700780c */ /* 0x000fe40003f26070 */
[----:B------:R-:W-:-:S04]  /*0440*/  LOP3.LUT R8, R5, 0x7, RZ, 0xc0, !PT ;  /* 0x0000000705087812 */ /* 0x000fc800078ec0ff */
[----:B------:R-:W-:-:S07]  /*0450*/  ISETP.NE.AND P2, PT, R8, RZ, PT ;  /* 0x000000ff0800720c */ /* 0x000fce0003f45270 */
[----:B------:R-:W-:Y:S06]  /*0460*/  @!P1 BRA `(.L_x_86) ;  /* 0x0000000000509947 */ /* 0x000fec0003800000 */
[----:B------:R-:W0:Y:S01]  /*0470*/  LDC.64 R2, c[0x0][0x380] ;  /* 0x0000e000ff027b82 */ /* 0x000e220000000a00 */
[----:B------:R-:W-:-:S05]  /*0480*/  IADD3 R11, PT, PT, R0, R7, RZ ;  /* 0x00000007000b7210 */ /* 0x000fca0007ffe0ff */
        /* <DEDUP_REMOVED lines=9> */
[----:B------:R-:W-:-:S02]  /*0520*/  VIADD R7, R7, 0x8 ;  /* 0x0000000807077836 */ /* 0x000fc40000000000 */
        /* <DEDUP_REMOVED lines=8> */
.L_x_86:
        /* <DEDUP_REMOVED lines=11> */
[----:B------:R-:W5:Y:S01]  /*0660*/  LDG.E R15, desc[UR8][R2.64+0xc] ;  /* 0x00000c08020f7981 */ /* 0x000f62000c1e1900 */
[----:B------:R-:W-:-:S02]  /*0670*/  VIADD R7, R7, 0x4 ;  /* 0x0000000407077836 */ /* 0x000fc40000000000 */
[----:B--2---:R-:W-:-:S04]  /*0680*/  FADD R8, R9, R8 ;  /* 0x0000000809087221 */ /* 0x004fc80000000000 */
[----:B---3--:R-:W-:-:S04]  /*0690*/  FADD R8, R8, R11 ;  /* 0x0000000b08087221 */ /* 0x008fc80000000000 */
[----:B----4-:R-:W-:-:S04]  /*06a0*/  FADD R8, R8, R13 ;  /* 0x0000000d08087221 */ /* 0x010fc80000000000 */
[----:B-----5:R-:W-:-:S07]  /*06b0*/  FADD R9, R8, R15 ;  /* 0x0000000f08097221 */ /* 0x020fce0000000000 */
.L_x_87:
[----:B------:R-:W-:Y:S05]  /*06c0*/  @!P2 BRA `(.L_x_83) ;  /* 0x000000000028a947 */ /* 0x000fea0003800000 */
[----:B------:R-:W0:Y:S01]  /*06d0*/  LDC.64 R10, c[0x0][0x380] ;  /* 0x0000e000ff0a7b82 */ /* 0x000e220000000a00 */
[----:B------:R-:W-:Y:S02]  /*06e0*/  IADD3 R7, PT, PT, R0, R7, RZ ;  /* 0x0000000700077210 */ /* 0x000fe40007ffe0ff */
[----:B------:R-:W-:-:S07]  /*06f0*/  IADD3 R4, PT, PT, -R4, RZ, RZ ;  /* 0x000000ff04047210 */ /* 0x000fce0007ffe1ff */
.L_x_88:
[----:B0-----:R-:W-:-:S06]  /*0700*/  IMAD.WIDE R2, R7, 0x4, R10 ;  /* 0x0000000407027825 */ /* 0x001fcc00078e020a */
[----:B------:R-:W2:Y:S01]  /*0710*/  LDG.E R2, desc[UR8][R2.64] ;  /* 0x0000000802027981 */ /* 0x000ea2000c1e1900 */
[----:B------:R-:W-:Y:S01]  /*0720*/  VIADD R4, R4, 0x1 ;  /* 0x0000000104047836 */ /* 0x000fe20000000000 */
[----:B------:R-:W-:-:S04]  /*0730*/  IADD3 R7, PT, PT, R7, 0x1, RZ ;  /* 0x0000000107077810 */ /* 0x000fc80007ffe0ff */
[----:B------:R-:W-:Y:S01]  /*0740*/  ISETP.NE.AND P1, PT, R4, RZ, PT ;  /* 0x000000ff0400720c */ /* 0x000fe20003f25270 */
[----:B--2---:R-:W-:-:S12]  /*0750*/  FADD R9, R2, R9 ;  /* 0x0000000902097221 */ /* 0x004fd80000000000 */
[----:B------:R-:W-:Y:S05]  /*0760*/  @P1 BRA `(.L_x_88) ;  /* 0xfffffffc00e41947 */ /* 0x000fea000383ffff */
.L_x_83:
[----:B------:R-:W-:Y:S05]  /*0770*/  @!P0 EXIT ;  /* 0x000000000000894d */ /* 0x000fea0003800000 */
[----:B------:R-:W-:Y:S01]  /*0780*/  IADD3 R3, PT, PT, R5, -0x1, RZ ;  /* 0xffffffff05037810 */ /* 0x000fe20007ffe0ff */
[----:B------:R-:W0:Y:S01]  /*0790*/  LDCU UR4, c[0x0][0x390] ;  /* 0x00007200ff0477ac */ /* 0x000e220008000800 */
[----:B------:R-:W-:Y:S02]  /*07a0*/  I2FP.F32.U32 R0, R5 ;  /* 0x0000000500007245 */ /* 0x000fe40000201000 */
[----:B------:R-:W-:-:S04]  /*07b0*/  I2FP.F32.S32 R3, R3 ;  /* 0x0000000300037245 */ /* 0x000fc80000201400 */
[----:B------:R-:W1:Y:S01]  /*07c0*/  MUFU.RCP R2, R3 ;  /* 0x0000000300027308 */ /* 0x000e620000001000 */
[----:B0-----:R-:W-:-:S07]  /*07d0*/  FMUL R0, R0, UR4 ;  /* 0x0000000400007c20 */ /* 0x001fce0008400000 */
[----:B------:R-:W0:Y:S01]  /*07e0*/  FCHK P0, R0, R3 ;  /* 0x0000000300007302 */ /* 0x000e220000000000 */
[----:B-1----:R-:W-:-:S04]  /*07f0*/  FFMA R5, -R3, R2, 1 ;  /* 0x3f80000003057423 */ /* 0x002fc80000000102 */
[----:B------:R-:W-:-:S04]  /*0800*/  FFMA R5, R2, R5, R2 ;  /* 0x0000000502057223 */ /* 0x000fc80000000002 */
[----:B------:R-:W-:-:S04]  /*0810*/  FFMA R2, R0, R5, RZ ;  /* 0x0000000500027223 */ /* 0x000fc800000000ff */
[----:B------:R-:W-:-:S04]  /*0820*/  FFMA R4, -R3, R2, R0 ;  /* 0x0000000203047223 */ /* 0x000fc80000000100 */
[----:B------:R-:W-:Y:S01]  /*0830*/  FFMA R2, R5, R4, R2 ;  /* 0x0000000405027223 */ /* 0x000fe20000000002 */
[----:B0-----:R-:W-:Y:S06]  /*0840*/  @!P0 BRA `(.L_x_89) ;  /* 0x00000000000c8947 */ /* 0x001fec0003800000 */
[----:B------:R-:W-:-:S07]  /*0850*/  MOV R8, 0x870 ;  /* 0x0000087000087802 */ /* 0x000fce0000000f00 */
[----:B------:R-:W-:Y:S05]  /*0860*/  CALL.REL.NOINC `($__internal_4_$__cuda_sm3x_div_rn_noftz_f32_slowpath) ;  /* 0x0000000c00c47944 */ /* 0x000fea0003c00000 */
[----:B------:R-:W-:-:S07]  /*0870*/  IMAD.MOV.U32 R2, RZ, RZ, R0 ;  /* 0x000000ffff027224 */ /* 0x000fce00078e0000 */
.L_x_89:
[----:B------:R-:W0:Y:S01]  /*0880*/  LDC R0, c[0x0][0x390] ;  /* 0x0000e400ff007b82 */ /* 0x000e220000000800 */
[----:B------:R-:W1:Y:S01]  /*0890*/  LDCU UR4, c[0x0][0x388] ;  /* 0x00007100ff0477ac */ /* 0x000e620008000800 */
[----:B------:R-:W-:-:S06]  /*08a0*/  FADD R4, -R2, 1 ;  /* 0x3f80000002047421 */ /* 0x000fcc0000000100 */
[----:B------:R-:W2:Y:S01]  /*08b0*/  F2F.F64.F32 R4, R4 ;  /* 0x0000000400047310 */ /* 0x000ea20000201800 */
[----:B0-----:R-:W-:-:S07]  /*08c0*/  FADD R0, R0, R0 ;  /* 0x0000000000007221 */ /* 0x001fce0000000000 */
[----:B------:R0:W3:Y:S01]  /*08d0*/  MUFU.RSQ R7, R0 ;  /* 0x0000000000077308 */ /* 0x0000e20000001400 */
[----:B------:R-:W-:-:S04]  /*08e0*/  IADD3 R2, PT, PT, R0, -0xd000000, RZ ;  /* 0xf300000000027810 */ /* 0x000fc80007ffe0ff */
[----:B------:R-:W-:Y:S01]  /*08f0*/  ISETP.GT.U32.AND P0, PT, R2, 0x727fffff, PT ;  /* 0x727fffff0200780c */ /* 0x000fe20003f04070 */
[----:B-1----:R-:W-:-:S12]  /*0900*/  IMAD R2, R6, UR4, RZ ;  /* 0x0000000406027c24 */ /* 0x002fd8000f8e02ff */
[----:B0-23--:R-:W-:Y:S05]  /*0910*/  @!P0 BRA `(.L_x_90) ;  /* 0x0000000000108947 */ /* 0x00dfea0003800000 */
[----:B------:R-:W-:-:S07]  /*0920*/  MOV R8, 0x940 ;  /* 0x0000094000087802 */ /* 0x000fce0000000f00 */
[----:B------:R-:W-:Y:S05]  /*0930*/  CALL.REL.NOINC `($__internal_3_$__cuda_sm20_sqrt_rn_f32_slowpath) ;  /* 0x0000000c00307944 */ /* 0x000fea0003c00000 */
[----:B------:R-:W-:Y:S01]  /*0940*/  MOV R6, R0 ;  /* 0x0000000000067202 */ /* 0x000fe20000000f00 */
[----:B------:R-:W-:Y:S06]  /*0950*/  BRA `(.L_x_91) ;  /* 0x0000000000107947 */ /* 0x000fec0003800000 */
.L_x_90:
[----:B------:R-:W-:Y:S01]  /*0960*/  FMUL.FTZ R11, R0, R7 ;  /* 0x00000007000b7220 */ /* 0x000fe20000410000 */
[----:B------:R-:W-:-:S03]  /*0970*/  FMUL.FTZ R6, R7, 0.5 ;  /* 0x3f00000007067820 */ /* 0x000fc60000410000 */
[----:B------:R-:W-:-:S04]  /*0980*/  FFMA R0, -R11, R11, R0 ;  /* 0x0000000b0b007223 */ /* 0x000fc80000000100 */
[----:B------:R-:W-:-:S07]  /*0990*/  FFMA R6, R0, R6, R11 ;  /* 0x0000000600067223 */ /* 0x000fce000000000b */
.L_x_91:
[----:B------:R-:W0:Y:S01]  /*09a0*/  MUFU.RCP R0, R3 ;  /* 0x0000000300007308 */ /* 0x000e220000001000 */
[----:B------:R-:W-:Y:S07]  /*09b0*/  BSSY.RECONVERGENT B0, `(.L_x_92) ;  /* 0x000000c000007945 */ /* 0x000fee0003800200 */
[----:B------:R-:W1:Y:S01]  /*09c0*/  FCHK P0, R9, R3 ;  /* 0x0000000309007302 */ /* 0x000e620000000000 */
[----:B0-----:R-:W-:-:S04]  /*09d0*/  FFMA R7, -R3, R0, 1 ;  /* 0x3f80000003077423 */ /* 0x001fc80000000100 */
[----:B------:R-:W-:-:S03]  /*09e0*/  FFMA R0, R0, R7, R0 ;  /* 0x0000000700007223 */ /* 0x000fc60000000000 */
[----:B------:R-:W0:Y:S01]  /*09f0*/  F2F.F64.F32 R6, R6 ;  /* 0x0000000600067310 */ /* 0x000e220000201800 */
[----:B------:R-:W-:-:S04]  /*0a00*/  FFMA R8, R0, R9, RZ ;  /* 0x0000000900087223 */ /* 0x000fc800000000ff */
[----:B------:R-:W-:-:S04]  /*0a10*/  FFMA R11, -R3, R8, R9 ;  /* 0x00000008030b7223 */ /* 0x000fc80000000109 */
[----:B------:R-:W-:Y:S01]  /*0a20*/  FFMA R0, R0, R11, R8 ;  /* 0x0000000b00007223 */ /* 0x000fe20000000008 */
[----:B-1----:R-:W-:Y:S06]  /*0a30*/  @!P0 BRA `(.L_x_93) ;  /* 0x00000000000c8947 */ /* 0x002fec0003800000 */
[----:B------:R-:W-:Y:S01]  /*0a40*/  IMAD.MOV.U32 R0, RZ, RZ, R9 ;  /* 0x000000ffff007224 */ /* 0x000fe200078e0009 */
[----:B------:R-:W-:-:S07]  /*0a50*/  MOV R8, 0xa70 ;  /* 0x00000a7000087802 */ /* 0x000fce0000000f00 */
[----:B0-----:R-:W-:Y:S05]  /*0a60*/  CALL.REL.NOINC `($__internal_4_$__cuda_sm3x_div_rn_noftz_f32_slowpath) ;  /* 0x0000000c00447944 */ /* 0x001fea0003c00000 */
.L_x_93:
[----:B------:R-:W-:Y:S05]  /*0a70*/  BSYNC.RECONVERGENT B0 ;  /* 0x0000000000007941 */ /* 0x000fea0003800200 */
.L_x_92:
[----:B------:R-:W1:Y:S01]  /*0a80*/  LDC R12, c[0x0][0x388] ;  /* 0x0000e200ff0c7b82 */ /* 0x000e620000000800 */
[----:B------:R-:W2:Y:S01]  /*0a90*/  LDCU UR4, c[0x0][0x390] ;  /* 0x00007200ff0477ac */ /* 0x000ea20008000800 */
[----:B------:R-:W-:Y:S02]  /*0aa0*/  HFMA2 R3, -RZ, RZ, 0, 0 ;  /* 0x00000000ff037431 */ /* 0x000fe400000001ff */
[----:B--2---:R-:W-:Y:S01]  /*0ab0*/  FMUL R0, R0, UR4 ;  /* 0x0000000400007c20 */ /* 0x004fe20008400000 */
[C---:B-1----:R-:W-:Y:S02]  /*0ac0*/  ISETP.GE.U32.AND P0, PT, R12.reuse, 0x8, PT ;  /* 0x000000080c00780c */ /* 0x042fe40003f06070 */
[----:B------:R-:W-:-:S04]  /*0ad0*/  LOP3.LUT R15, R12, 0x7, RZ, 0xc0, !PT ;  /* 0x000000070c0f7812 */ /* 0x000fc800078ec0ff */
[----:B------:R-:W-:-:S07]  /*0ae0*/  ISETP.NE.AND P1, PT, R15, RZ, PT ;  /* 0x000000ff0f00720c */ /* 0x000fce0003f25270 */
[----:B------:R-:W-:Y:S06]  /*0af0*/  @!P0 BRA `(.L_x_94) ;  /* 0x0000000400548947 */ /* 0x000fec0003800000 */
[----:B------:R-:W1:Y:S01]  /*0b00*/  LDCU.64 UR6, c[0x0][0x398] ;  /* 0x00007300ff0677ac */ /* 0x000e620008000a00 */
[----:B------:R-:W-:Y:S02]  /*0b10*/  LOP3.LUT R3, R12, 0x7ffffff8, RZ, 0xc0, !PT ;  /* 0x7ffffff80c037812 */ /* 0x000fe400078ec0ff */
[----:B------:R-:W-:Y:S01]  /*0b20*/  MOV R13, R2 ;  /* 0x00000002000d7202 */ /* 0x000fe20000000f00 */
[----:B------:R-:W2:Y:S02]  /*0b30*/  LDCU.64 UR4, c[0x0][0x380] ;  /* 0x00007000ff0477ac */ /* 0x000ea40008000a00 */
[----:B------:R-:W-:Y:S01]  /*0b40*/  IMAD.MOV R14, RZ, RZ, -R3 ;  /* 0x000000ffff0e7224 */ /* 0x000fe200078e0a03 */
[----:B-1----:R-:W-:Y:S02]  /*0b50*/  UIADD3 UR6, UP0, UPT, UR6, 0x10, URZ ;  /* 0x0000001006067890 */ /* 0x002fe4000ff1e0ff */
[----:B--2---:R-:W-:Y:S02]  /*0b60*/  UIADD3 UR4, UP1, UPT, UR4, 0x10, URZ ;  /* 0x0000001004047890 */ /* 0x004fe4000ff3e0ff */
[----:B------:R-:W-:-:S02]  /*0b70*/  UIADD3.X UR7, UPT, UPT, URZ, UR7, URZ, UP0, !UPT ;  /* 0x00000007ff077290 */ /* 0x000fc400087fe4ff */
[----:B------:R-:W-:-:S12]  /*0b80*/  UIADD3.X UR5, UPT, UPT, URZ, UR5, URZ, UP1, !UPT ;  /* 0x00000005ff057290 */ /* 0x000fd80008ffe4ff */
.L_x_95:
[----:B------:R-:W-:Y:S02]  /*0b90*/  MOV R10, UR6 ;  /* 0x00000006000a7c02 */ /* 0x000fe40008000f00 */
[----:B------:R-:W-:-:S03]  /*0ba0*/  MOV R11, UR7 ;  /* 0x00000007000b7c02 */ /* 0x000fc60008000f00 */
[----:B------:R-:W-:-:S05]  /*0bb0*/  IMAD.WIDE R10, R13, 0x4, R10 ;  /* 0x000000040d0a7825 */ /* 0x000fca00078e020a */
[----:B------:R-:W2:Y:S01]  /*0bc0*/  LDG.E R20, desc[UR8][R10.64+-0x10] ;  /* 0xfffff0080a147981 */ /* 0x000ea2000c1e1900 */
[----:B-1----:R-:W-:Y:S01]  /*0bd0*/  MOV R9, UR5 ;  /* 0x0000000500097c02 */ /* 0x002fe20008000f00 */
[----:B------:R-:W-:-:S04]  /*0be0*/  IMAD.U32 R8, RZ, RZ, UR4 ;  /* 0x00000004ff087e24 */ /* 0x000fc8000f8e00ff */
[----:B------:R-:W-:-:S05]  /*0bf0*/  IMAD.WIDE R8, R13, 0x4, R8 ;  /* 0x000000040d087825 */ /* 0x000fca00078e0208 */
[----:B------:R-:W3:Y:S01]  /*0c00*/  LDG.E R18, desc[UR8][R8.64+-0x10] ;  /* 0xfffff00808127981 */ /* 0x000ee2000c1e1900 */
[----:B------:R-:W-:Y:S01]  /*0c10*/  UMOV UR10, 0x2de00d1b ;  /* 0x2de00d1b000a7882 */ /* 0x000fe20000000000 */
[----:B------:R-:W-:Y:S02]  /*0c20*/  UMOV UR11, 0x3fe6a090 ;  /* 0x3fe6a090000b7882 */ /* 0x000fe40000000000 */
[----:B------:R-:W4:Y:S04]  /*0c30*/  LDG.E R23, desc[UR8][R8.64+-0xc] ;  /* 0xfffff40808177981 */ /* 0x000f28000c1e1900 */
[----:B------:R-:W5:Y:S01]  /*0c40*/  LDG.E R24, desc[UR8][R8.64+-0x8] ;  /* 0xfffff80808187981 */ /* 0x000f62000c1e1900 */
[----:B--2---:R-:W1:Y:S02]  /*0c50*/  F2F.F64.F32 R16, R20 ;  /* 0x0000001400107310 */ /* 0x004e640000201800 */
[----:B-1----:R-:W-:-:S08]  /*0c60*/  DMUL R16, R16, UR10 ;  /* 0x0000000a10107c28 */ /* 0x002fd00008000000 */
[----:B0-----:R-:W-:-:S10]  /*0c70*/  DFMA R16, R6, R16, R4 ;  /* 0x000000100610722b */ /* 0x001fd40000000004 */
[----:B------:R-:W3:Y:S02]  /*0c80*/  F2F.F32.F64 R17, R16 ;  /* 0x0000001000117310 */ /* 0x000ee40000301000 */
[----:B---3--:R-:W-:-:S05]  /*0c90*/  FFMA R21, R17, R18, R0 ;  /* 0x0000001211157223 */ /* 0x008fca0000000000 */
[----:B------:R5:W-:Y:S04]  /*0ca0*/  STG.E desc[UR8][R8.64+-0x10], R21 ;  /* 0xfffff01508007986 */ /* 0x000be8000c101908 */
[----:B------:R-:W2:Y:S02]  /*0cb0*/  LDG.E R22, desc[UR8][R10.64+-0xc] ;  /* 0xfffff4080a167981 */ /* 0x000ea4000c1e1900 */
[----:B--2---:R-:W0:Y:S02]  /*0cc0*/  F2F.F64.F32 R18, R22 ;  /* 0x0000001600127310 */ /* 0x004e240000201800 */
[----:B0-----:R-:W-:-:S08]  /*0cd0*/  DMUL R18, R18, UR10 ;  /* 0x0000000a12127c28 */ /* 0x001fd00008000000 */
[----:B------:R-:W-:-:S10]  /*0ce0*/  DFMA R18, R6, R18, R4 ;  /* 0x000000120612722b */ /* 0x000fd40000000004 */
[----:B------:R-:W4:Y:S02]  /*0cf0*/  F2F.F32.F64 R19, R18 ;  /* 0x0000001200137310 */ /* 0x000f240000301000 */
[----:B----4-:R-:W-:-:S05]  /*0d00*/  FFMA R23, R19, R23, R0 ;  /* 0x0000001713177223 */ /* 0x010fca0000000000 */
[----:B------:R0:W-:Y:S04]  /*0d10*/  STG.E desc[UR8][R8.64+-0xc], R23 ;  /* 0xfffff41708007986 */ /* 0x0001e8000c101908 */
[----:B------:R-:W2:Y:S02]  /*0d20*/  LDG.E R20, desc[UR8][R10.64+-0x8] ;  /* 0xfffff8080a147981 */ /* 0x000ea4000c1e1900 */
[----:B--2---:R-:W1:Y:S02]  /*0d30*/  F2F.F64.F32 R16, R20 ;  /* 0x0000001400107310 */ /* 0x004e640000201800 */
[----:B-1----:R-:W-:-:S08]  /*0d40*/  DMUL R16, R16, UR10 ;  /* 0x0000000a10107c28 */ /* 0x002fd00008000000 */
[----:B------:R-:W-:-:S10]  /*0d50*/  DFMA R16, R6, R16, R4 ;  /* 0x000000100610722b */ /* 0x000fd40000000004 */
[----:B------:R-:W5:Y:S02]  /*0d60*/  F2F.F32.F64 R17, R16 ;  /* 0x0000001000117310 */ /* 0x000f640000301000 */
[----:B-----5:R-:W-:Y:S02]  /*0d70*/  FFMA R21, R17, R24, R0 ;  /* 0x0000001811157223 */ /* 0x020fe40000000000 */
[----:B------:R-:W0:Y:S04]  /*0d80*/  LDG.E R24, desc[UR8][R8.64+-0x4] ;  /* 0xfffffc0808187981 */ /* 0x000e28000c1e1900 */
[----:B------:R1:W-:Y:S04]  /*0d90*/  STG.E desc[UR8][R8.64+-0x8], R21 ;  /* 0xfffff81508007986 */ /* 0x0003e8000c101908 */
[----:B------:R-:W2:Y:S02]  /*0da0*/  LDG.E R22, desc[UR8][R10.64+-0x4] ;  /* 0xfffffc080a167981 */ /* 0x000ea4000c1e1900 */
[----:B--2---:R-:W2:Y:S02]  /*0db0*/  F2F.F64.F32 R18, R22 ;  /* 0x0000001600127310 */ /* 0x004ea40000201800 */
[----:B--2---:R-:W-:-:S08]  /*0dc0*/  DMUL R18, R18, UR10 ;  /* 0x0000000a12127c28 */ /* 0x004fd00008000000 */
[----:B------:R-:W-:-:S10]  /*0dd0*/  DFMA R18, R6, R18, R4 ;  /* 0x000000120612722b */ /* 0x000fd40000000004 */
[----:B------:R-:W0:Y:S02]  /*0de0*/  F2F.F32.F64 R19, R18 ;  /* 0x0000001200137310 */ /* 0x000e240000301000 */
[----:B0-----:R-:W-:Y:S02]  /*0df0*/  FFMA R23, R19, R24, R0 ;  /* 0x0000001813177223 */ /* 0x001fe40000000000 */
[----:B------:R-:W1:Y:S04]  /*0e00*/  LDG.E R24, desc[UR8][R8.64] ;  /* 0x0000000808187981 */ /* 0x000e68000c1e1900 */
[----:B------:R0:W-:Y:S04]  /*0e10*/  STG.E desc[UR8][R8.64+-0x4], R23 ;  /* 0xfffffc1708007986 */ /* 0x0001e8000c101908 */
[----:B------:R-:W2:Y:S02]  /*0e20*/  LDG.E R20, desc[UR8][R10.64] ;  /* 0x000000080a147981 */ /* 0x000ea4000c1e1900 */
[----:B--2---:R-:W2:Y:S02]  /*0e30*/  F2F.F64.F32 R16, R20 ;  /* 0x0000001400107310 */ /* 0x004ea40000201800 */
[----:B--2---:R-:W-:-:S08]  /*0e40*/  DMUL R16, R16, UR10 ;  /* 0x0000000a10107c28 */ /* 0x004fd00008000000 */
[----:B------:R-:W-:-:S10]  /*0e50*/  DFMA R16, R6, R16, R4 ;  /* 0x000000100610722b */ /* 0x000fd40000000004 */
[----:B------:R-:W1:Y:S02]  /*0e60*/  F2F.F32.F64 R17, R16 ;  /* 0x0000001000117310 */ /* 0x000e640000301000 */
[----:B-1----:R-:W-:Y:S02]  /*0e70*/  FFMA R21, R17, R24, R0 ;  /* 0x0000001811157223 */ /* 0x002fe40000000000 */
        /* <DEDUP_REMOVED lines=18> */
[----:B------:R-:W2:Y:S01]  /*0fa0*/  LDG.E R22, desc[UR8][R10.64+0xc] ;  /* 0x00000c080a167981 */ /* 0x000ea2000c1e1900 */
[----:B------:R-:W-:-:S04]  /*0fb0*/  IADD3 R14, PT, PT, R14, 0x8, RZ ;  /* 0x000000080e0e7810 */ /* 0x000fc80007ffe0ff */
[----:B------:R-:W-:Y:S01]  /*0fc0*/  ISETP.NE.AND P0, PT, R14, RZ, PT ;  /* 0x000000ff0e00720c */ /* 0x000fe20003f05270 */
[----:B------:R-:W-:Y:S01]  /*0fd0*/  VIADD R13, R13, 0x8 ;  /* 0x000000080d0d7836 */ /* 0x000fe20000000000 */
[----:B--2---:R-:W2:Y:S02]  /*0fe0*/  F2F.F64.F32 R18, R22 ;  /* 0x0000001600127310 */ /* 0x004ea40000201800 */
[----:B--2---:R-:W-:-:S08]  /*0ff0*/  DMUL R18, R18, UR10 ;  /* 0x0000000a12127c28 */ /* 0x004fd00008000000 */
[----:B------:R-:W-:-:S10]  /*1000*/  DFMA R18, R6, R18, R4 ;  /* 0x000000120612722b */ /* 0x000fd40000000004 */
[----:B------:R-:W0:Y:S02]  /*1010*/  F2F.F32.F64 R19, R18 ;  /* 0x0000001200137310 */ /* 0x000e240000301000 */
[----:B0-----:R-:W-:-:S05]  /*1020*/  FFMA R23, R19, R24, R0 ;  /* 0x0000001813177223 */ /* 0x001fca0000000000 */
[----:B------:R1:W-:Y:S01]  /*1030*/  STG.E desc[UR8][R8.64+0xc], R23 ;  /* 0x00000c1708007986 */ /* 0x0003e2000c101908 */
[----:B------:R-:W-:Y:S05]  /*1040*/  @P0 BRA `(.L_x_95) ;  /* 0xfffffff800d00947 */ /* 0x000fea000383ffff */
.L_x_94:
[----:B------:R-:W-:Y:S05]  /*1050*/  @!P1 EXIT ;  /* 0x000000000000994d */ /* 0x000fea0003800000 */
[----:B------:R-:W-:Y:S02]  /*1060*/  ISETP.GE.U32.AND P0, PT, R15, 0x4, PT ;  /* 0x000000040f00780c */ /* 0x000fe40003f06070 */
[----:B------:R-:W-:-:S04]  /*1070*/  LOP3.LUT R13, R12, 0x3, RZ, 0xc0, !PT ;  /* 0x000000030c0d7812 */ /* 0x000fc800078ec0ff */
[----:B------:R-:W-:-:S07]  /*1080*/  ISETP.NE.AND P1, PT, R13, RZ, PT ;  /* 0x000000ff0d00720c */ /* 0x000fce0003f25270 */
[----:B------:R-:W-:Y:S06]  /*1090*/  @!P0 BRA `(.L_x_96) ;  /* 0x0000000000a08947 */ /* 0x000fec0003800000 */
[----:B------:R-:W2:Y:S01]  /*10a0*/  LDC.64 R10, c[0x0][0x398] ;  /* 0x0000e600ff0a7b82 */ /* 0x000ea20000000a00 */
[----:B------:R-:W-:-:S07]  /*10b0*/  IADD3 R15, PT, PT, R2, R3, RZ ;  /* 0x00000003020f7210 */ /* 0x000fce0007ffe0ff */
[----:B-1----:R-:W1:Y:S01]  /*10c0*/  LDC.64 R8, c[0x0][0x380] ;  /* 0x0000e000ff087b82 */ /* 0x002e620000000a00 */
[----:B--2---:R-:W-:-:S05]  /*10d0*/  IMAD.WIDE R10, R15, 0x4, R10 ;  /* 0x000000040f0a7825 */ /* 0x004fca00078e020a */
[----:B------:R-:W2:Y:S01]  /*10e0*/  LDG.E R18, desc[UR8][R10.64] ;  /* 0x000000080a127981 */ /* 0x000ea2000c1e1900 */
[----:B-1----:R-:W-:-:S05]  /*10f0*/  IMAD.WIDE R8, R15, 0x4, R8 ;  /* 0x000000040f087825 */ /* 0x002fca00078e0208 */
        /* <DEDUP_REMOVED lines=26> */
[----:B------:R-:W3:Y:S01]  /*12a0*/  LDG.E R20, desc[UR8][R10.64+0xc] ;  /* 0x00000c080a147981 */ /* 0x000ee2000c1e1900 */
[----:B------:R-:W-:Y:S01]  /*12b0*/  IADD3 R3, PT, PT, R3, 0x4, RZ ;  /* 0x0000000403037810 */ /* 0x000fe20007ffe0ff */
[----:B---3--:R-:W1:Y:S02]  /*12c0*/  F2F.F64.F32 R16, R20 ;  /* 0x0000001400107310 */ /* 0x008e640000201800 */
[----:B-1----:R-:W-:-:S08]  /*12d0*/  DMUL R16, R16, UR4 ;  /* 0x0000000410107c28 */ /* 0x002fd00008000000 */
[----:B------:R-:W-:-:S10]  /*12e0*/  DFMA R16, R6, R16, R4 ;  /* 0x000000100610722b */ /* 0x000fd40000000004 */
[----:B------:R-:W0:Y:S02]  /*12f0*/  F2F.F32.F64 R17, R16 ;  /* 0x0000001000117310 */ /* 0x000e240000301000 */
[----:B0-----:R-:W-:-:S05]  /*1300*/  FFMA R21, R17, R22, R0 ;  /* 0x0000001611157223 */ /* 0x001fca0000000000 */
[----:B------:R2:W-:Y:S02]  /*1310*/  STG.E desc[UR8][R8.64+0xc], R21 ;  /* 0x00000c1508007986 */ /* 0x0005e4000c101908 */
.L_x_96:
[----:B------:R-:W-:Y:S05]  /*1320*/  @!P1 EXIT ;  /* 0x000000000000994d */ /* 0x000fea0003800000 */
[----:B------:R-:W-:Y:S02]  /*1330*/  ISETP.NE.AND P0, PT, R13, 0x1, PT ;  /* 0x000000010d00780c */ /* 0x000fe40003f05270 */
[----:B------:R-:W-:-:S04]  /*1340*/  LOP3.LUT R12, R12, 0x1, RZ, 0xc0, !PT ;  /* 0x000000010c0c7812 */ /* 0x000fc800078ec0ff */
[----:B------:R-:W-:-:S07]  /*1350*/  ISETP.NE.U32.AND P1, PT, R12, 0x1, PT ;  /* 0x000000010c00780c */ /* 0x000fce0003f25070 */
[----:B------:R-:W-:Y:S06]  /*1360*/  @!P0 BRA `(.L_x_97) ;  /* 0x0000000000608947 */ /* 0x000fec0003800000 */
[----:B------:R-:W3:Y:S01]  /*1370*/  LDC.64 R10, c[0x0][0x398] ;  /* 0x0000e600ff0a7b82 */ /* 0x000ee20000000a00 */
[----:B------:R-:W-:-:S07]  /*1380*/  IMAD.IADD R13, R2, 0x1, R3 ;  /* 0x00000001020d7824 */ /* 0x000fce00078e0203 */
[----:B-12---:R-:W1:Y:S01]  /*1390*/  LDC.64 R8, c[0x0][0x380] ;  /* 0x0000e000ff087b82 */ /* 0x006e620000000a00 */
[----:B---3--:R-:W-:-:S05]  /*13a0*/  IMAD.WIDE R10, R13, 0x4, R10 ;  /* 0x000000040d0a7825 */ /* 0x008fca00078e020a */
[----:B------:R-:W2:Y:S01]  /*13b0*/  LDG.E R16, desc[UR8][R10.64] ;  /* 0x000000080a107981 */ /* 0x000ea2000c1e1900 */
[----:B-1----:R-:W-:-:S05]  /*13c0*/  IMAD.WIDE R8, R13, 0x4, R8 ;  /* 0x000000040d087825 */ /* 0x002fca00078e0208 */
[----:B------:R-:W3:Y:S01]  /*13d0*/  LDG.E R14, desc[UR8][R8.64] ;  /* 0x00000008080e7981 */ /* 0x000ee2000c1e1900 */
[----:B------:R-:W-:Y:S01]  /*13e0*/  UMOV UR4, 0x2de00d1b ;  /* 0x2de00d1b00047882 */ /* 0x000fe20000000000 */
[----:B------:R-:W-:Y:S02]  /*13f0*/  UMOV UR5, 0x3fe6a090 ;  /* 0x3fe6a09000057882 */ /* 0x000fe40000000000 */
[----:B------:R-:W4:Y:S01]  /*1400*/  LDG.E R18, desc[UR8][R8.64+0x4] ;  /* 0x0000040808127981 */ /* 0x000f22000c1e1900 */
[----:B--2---:R-:W1:Y:S02]  /*1410*/  F2F.F64.F32 R12, R16 ;  /* 0x00000010000c7310 */ /* 0x004e640000201800 */
[----:B-1----:R-:W-:-:S08]  /*1420*/  DMUL R12, R12, UR4 ;  /* 0x000000040c0c7c28 */ /* 0x002fd00008000000 */
[----:B0-----:R-:W-:-:S10]  /*1430*/  DFMA R12, R6, R12, R4 ;  /* 0x0000000c060c722b */ /* 0x001fd40000000004 */
[----:B------:R-:W3:Y:S02]  /*1440*/  F2F.F32.F64 R13, R12 ;  /* 0x0000000c000d7310 */ /* 0x000ee40000301000 */
[----:B---3--:R-:W-:-:S05]  /*1450*/  FFMA R17, R13, R14, R0 ;  /* 0x0000000e0d117223 */ /* 0x008fca0000000000 */
[----:B------:R3:W-:Y:S04]  /*1460*/  STG.E desc[UR8][R8.64], R17 ;  /* 0x0000001108007986 */ /* 0x0007e8000c101908 */
[----:B------:R-:W2:Y:S01]  /*1470*/  LDG.E R10, desc[UR8][R10.64+0x4] ;  /* 0x000004080a0a7981 */ /* 0x000ea2000c1e1900 */
[----:B------:R-:W-:Y:S01]  /*1480*/  IADD3 R3, PT, PT, R3, 0x2, RZ ;  /* 0x0000000203037810 */ /* 0x000fe20007ffe0ff */
[----:B--2---:R-:W0:Y:S02]  /*1490*/  F2F.F64.F32 R14, R10 ;  /* 0x0000000a000e7310 */ /* 0x004e240000201800 */
[----:B0-----:R-:W-:-:S08]  /*14a0*/  DMUL R14, R14, UR4 ;  /* 0x000000040e0e7c28 */ /* 0x001fd00008000000 */
[----:B------:R-:W-:-:S10]  /*14b0*/  DFMA R14, R6, R14, R4 ;  /* 0x0000000e060e722b */ /* 0x000fd40000000004 */
[----:B------:R-:W4:Y:S02]  /*14c0*/  F2F.F32.F64 R15, R14 ;  /* 0x0000000e000f7310 */ /* 0x000f240000301000 */
[----:B----4-:R-:W-:-:S05]  /*14d0*/  FFMA R19, R15, R18, R0 ;  /* 0x000000120f137223 */ /* 0x010fca0000000000 */
[----:B------:R3:W-:Y:S02]  /*14e0*/  STG.E desc[UR8][R8.64+0x4], R19 ;  /* 0x0000041308007986 */ /* 0x0007e4000c101908 */
.L_x_97:
[----:B------:R-:W-:Y:S05]  /*14f0*/  @P1 EXIT ;  /* 0x000000000000194d */ /* 0x000fea0003800000 */
[----:B-123--:R-:W1:Y:S01]  /*1500*/  LDC.64 R8, c[0x0][0x398] ;  /* 0x0000e600ff087b82 */ /* 0x00ee620000000a00 */
[----:B------:R-:W-:-:S07]  /*1510*/  IADD3 R13, PT, PT, R2, R3, RZ ;  /* 0x00000003020d7210 */ /* 0x000fce0007ffe0ff */
[----:B------:R-:W2:Y:S01]  /*1520*/  LDC.64 R10, c[0x0][0x380] ;  /* 0x0000e000ff0a7b82 */ /* 0x000ea20000000a00 */
[----:B-1----:R-:W-:-:S06]  /*1530*/  IMAD.WIDE R2, R13, 0x4, R8 ;  /* 0x000000040d027825 */ /* 0x002fcc00078e0208 */
[----:B------:R-:W3:Y:S01]  /*1540*/  LDG.E R2, desc[UR8][R2.64] ;  /* 0x0000000802027981 */ /* 0x000ee2000c1e1900 */
[----:B--2---:R-:W-:-:S05]  /*1550*/  IMAD.WIDE R10, R13, 0x4, R10 ;  /* 0x000000040d0a7825 */ /* 0x004fca00078e020a */
[----:B------:R-:W2:Y:S01]  /*1560*/  LDG.E R12, desc[UR8][R10.64] ;  /* 0x000000080a0c7981 */ /* 0x000ea2000c1e1900 */
[----:B------:R-:W-:Y:S01]  /*1570*/  UMOV UR4, 0x2de00d1b ;  /* 0x2de00d1b00047882 */ /* 0x000fe20000000000 */
[----:B------:R-:W-:Y:S01]  /*1580*/  UMOV UR5, 0x3fe6a090 ;  /* 0x3fe6a09000057882 */ /* 0x000fe20000000000 */
[----:B---3--:R-:W1:Y:S02]  /*1590*/  F2F.F64.F32 R8, R2 ;  /* 0x0000000200087310 */ /* 0x008e640000201800 */
[----:B-1----:R-:W-:-:S08]  /*15a0*/  DMUL R8, R8, UR4 ;  /* 0x0000000408087c28 */ /* 0x002fd00008000000 */
[----:B0-----:R-:W-:-:S10]  /*15b0*/  DFMA R8, R6, R8, R4 ;  /* 0x000000080608722b */ /* 0x001fd40000000004 */
[----:B------:R-:W2:Y:S02]  /*15c0*/  F2F.F32.F64 R9, R8 ;  /* 0x0000000800097310 */ /* 0x000ea40000301000 */
[----:B--2---:R-:W-:-:S05]  /*15d0*/  FFMA R5, R9, R12, R0 ;  /* 0x0000000c09057223 */ /* 0x004fca0000000000 */
[----:B------:R-:W-:Y:S01]  /*15e0*/  STG.E desc[UR8][R10.64], R5 ;  /* 0x000000050a007986 */ /* 0x000fe2000c101908 */
[----:B------:R-:W-:Y:S05]  /*15f0*/  EXIT ;  /* 0x000000000000794d */ /* 0x000fea0003800000 */
        .weak           $__internal_3_$__cuda_sm20_sqrt_rn_f32_slowpath
        .type           $__internal_3_$__cuda_sm20_sqrt_rn_f32_slowpath,@function
        .size           $__internal_3_$__cuda_sm20_sqrt_rn_f32_slowpath,($__internal_4_$__cuda_sm3x_div_rn_noftz_f32_slowpath - $__internal_3_$__cuda_sm20_sqrt_rn_f32_slowpath)
$__internal_3_$__cuda_sm20_sqrt_rn_f32_slowpath:
[----:B------:R-:W-:-:S13]  /*1600*/  LOP3.LUT P0, RZ, R0, 0x7fffffff, RZ, 0xc0, !PT ;  /* 0x7fffffff00ff7812 */ /* 0x000fda000780c0ff */
[----:B------:R-:W-:Y:S01]  /*1610*/  @!P0 IMAD.MOV.U32 R6, RZ, RZ, R0 ;  /* 0x000000ffff068224 */ /* 0x000fe200078e0000 */
[----:B------:R-:W-:Y:S06]  /*1620*/  @!P0 BRA `(.L_x_98) ;  /* 0x0000000000448947 */ /* 0x000fec0003800000 */
[----:B------:R-:W-:-:S13]  /*1630*/  FSETP.GEU.FTZ.AND P0, PT, R0, RZ, PT ;  /* 0x000000ff0000720b */ /* 0x000fda0003f1e000 */
[----:B------:R-:W-:Y:S01]  /*1640*/  @!P0 MOV R6, 0x7fffffff ;  /* 0x7fffffff00068802 */ /* 0x000fe20000000f00 */
[----:B------:R-:W-:Y:S06]  /*1650*/  @!P0 BRA `(.L_x_98) ;  /* 0x0000000000388947 */ /* 0x000fec0003800000 */
[----:B------:R-:W-:-:S13]  /*1660*/  FSETP.GTU.FTZ.AND P0, PT, |R0|, +INF , PT ;  /* 0x7f8000000000780b */ /* 0x000fda0003f1c200 */
[----:B------:R-:W-:Y:S01]  /*1670*/  @P0 FADD.FTZ R6, R0, 1 ;  /* 0x3f80000000060421 */ /* 0x000fe20000010000 */
[----:B------:R-:W-:Y:S06]  /*1680*/  @P0 BRA `(.L_x_98) ;  /* 0x00000000002c0947 */ /* 0x000fec0003800000 */
[----:B------:R-:W-:-:S13]  /*1690*/  FSETP.NEU.FTZ.AND P0, PT, |R0|, +INF , PT ;  /* 0x7f8000000000780b */ /* 0x000fda0003f1d200 */
[----:B------:R-:W-:Y:S01]  /*16a0*/  @!P0 MOV R6, R0 ;  /* 0x0000000000068202 */ /* 0x000fe20000000f00 */
[----:B------:R-:W-:Y:S06]  /*16b0*/  @!P0 BRA `(.L_x_98) ;  /* 0x0000000000208947 */ /* 0x000fec0003800000 */
[----:B------:R-:W-:-:S04]  /*16c0*/  FFMA R0, R0, 1.84467440737095516160e+19, RZ ;  /* 0x5f80000000007823 */ /* 0x000fc800000000ff */
[----:B------:R-:W0:Y:S02]  /*16d0*/  MUFU.RSQ R7, R0 ;  /* 0x0000000000077308 */ /* 0x000e240000001400 */
[----:B0-----:R-:W-:Y:S01]  /*16e0*/  FMUL.FTZ R11, R0, R7 ;  /* 0x00000007000b7220 */ /* 0x001fe20000410000 */
[----:B------:R-:W-:-:S03]  /*16f0*/  FMUL.FTZ R7, R7, 0.5 ;  /* 0x3f00000007077820 */ /* 0x000fc60000410000 */
[----:B------:R-:W-:-:S04]  /*1700*/  FADD.FTZ R6, -R11, -RZ ;  /* 0x800000ff0b067221 */ /* 0x000fc80000010100 */
[----:B------:R-:W-:-:S04]  /*1710*/  FFMA R6, R11, R6, R0 ;  /* 0x000000060b067223 */ /* 0x000fc80000000000 */
[----:B------:R-:W-:-:S04]  /*1720*/  FFMA R6, R6, R7, R11 ;  /* 0x0000000706067223 */ /* 0x000fc8000000000b */
[----:B------:R-:W-:-:S07]  /*1730*/  FMUL.FTZ R6, R6, 2.3283064365386962891e-10 ;  /* 0x2f80000006067820 */ /* 0x000fce0000410000 */
.L_x_98:
[----:B------:R-:W-:Y:S02]  /*1740*/  HFMA2 R7, -RZ, RZ, 0, 0 ;  /* 0x00000000ff077431 */ /* 0x000fe400000001ff */
[----:B------:R-:W-:Y:S01]  /*1750*/  IMAD.MOV.U32 R0, RZ, RZ, R6 ;  /* 0x000000ffff007224 */ /* 0x000fe200078e0006 */
[----:B------:R-:W-:-:S04]  /*1760*/  MOV R6, R8 ;  /* 0x0000000800067202 */ /* 0x000fc80000000f00 */
[----:B------:R-:W-:Y:S05]  /*1770*/  RET.REL.NODEC R6 `(_Z17singlerealizationPfiifS_) ;  /* 0xffffffe806207950 */ /* 0x000fea0003c3ffff */
        .weak           $__internal_4_$__cuda_sm3x_div_rn_noftz_f32_slowpath
        .type           $__internal_4_$__cuda_sm3x_div_rn_noftz_f32_slowpath,@function
        .size           $__internal_4_$__cuda_sm3x_div_rn_noftz_f32_slowpath,(.L_x_115 - $__internal_4_$__cuda_sm3x_div_rn_noftz_f32_slowpath)
$__internal_4_$__cuda_sm3x_div_rn_noftz_f32_slowpath:
[----:B------:R-:W-:Y:S01]  /*1780*/  SHF.R.U32.HI R11, RZ, 0x17, R3 ;  /* 0x00000017ff0b7819 */ /* 0x000fe20000011603 */
[----:B------:R-:W-:Y:S01]  /*1790*/  BSSY.RECONVERGENT B1, `(.L_x_99) ;  /* 0x0000063000017945 */ /* 0x000fe20003800200 */
[----:B------:R-:W-:Y:S02]  /*17a0*/  SHF.R.U32.HI R10, RZ, 0x17, R0 ;  /* 0x00000017ff0a7819 */ /* 0x000fe40000011600 */
[----:B------:R-:W-:Y:S02]  /*17b0*/  LOP3.LUT R11, R11, 0xff, RZ, 0xc0, !PT ;  /* 0x000000ff0b0b7812 */ /* 0x000fe400078ec0ff */
[----:B------:R-:W-:Y:S02]  /*17c0*/  LOP3.LUT R16, R10, 0xff, RZ, 0xc0, !PT ;  /* 0x000000ff0a107812 */ /* 0x000fe400078ec0ff */
[----:B------:R-:W-:Y:S01]  /*17d0*/  MOV R13, R3 ;  /* 0x00000003000d7202 */ /* 0x000fe20000000f00 */
[----:B------:R-:W-:Y:S01]  /*17e0*/  VIADD R14, R11, 0xffffffff ;  /* 0xffffffff0b0e7836 */ /* 0x000fe20000000000 */
[----:B------:R-:W-:-:S04]  /*17f0*/  IADD3 R12, PT, PT, R16, -0x1, RZ ;  /* 0xffffffff100c7810 */ /* 0x000fc80007ffe0ff */
[----:B------:R-:W-:-:S04]  /*1800*/  ISETP.GT.U32.AND P0, PT, R14, 0xfd, PT ;  /* 0x000000fd0e00780c */ /* 0x000fc80003f04070 */
[----:B------:R-:W-:-:S13]  /*1810*/  ISETP.GT.U32.OR P0, PT, R12, 0xfd, P0 ;  /* 0x000000fd0c00780c */ /* 0x000fda0000704470 */
[----:B------:R-:W-:Y:S01]  /*1820*/  @!P0 IMAD.MOV.U32 R10, RZ, RZ, RZ ;  /* 0x000000ffff0a8224 */ /* 0x000fe200078e00ff */
[----:B------:R-:W-:Y:S06]  /*1830*/  @!P0 BRA `(.L_x_100) ;  /* 0x00000000005c8947 */ /* 0x000fec0003800000 */
[----:B------:R-:W-:Y:S02]  /*1840*/  FSETP.GTU.FTZ.AND P0, PT, |R0|, +INF , PT ;  /* 0x7f8000000000780b */ /* 0x000fe40003f1c200 */
        /* <DEDUP_REMOVED lines=18> */
[----:B------:R-:W-:Y:S01]  /*1970*/  @!P0 FFMA R0, R0, 1.84467440737095516160e+19, RZ ;  /* 0x5f80000000008823 */ /* 0x000fe200000000ff */
[----:B------:R-:W-:Y:S01]  /*1980*/  @!P0 MOV R10, 0xffffffc0 ;  /* 0xffffffc0000a8802 */ /* 0x000fe20000000f00 */
[----:B------:R-:W-:-:S04]  /*1990*/  @!P1 FFMA R13, R3, 1.84467440737095516160e+19, RZ ;  /* 0x5f800000030d9823 */ /* 0x000fc800000000ff */
[----:B------:R-:W-:-:S07]  /*19a0*/  @!P1 VIADD R10, R10, 0x40 ;  /* 0x000000400a0a9836 */ /* 0x000fce0000000000 */
.L_x_100:
[----:B------:R-:W-:Y:S01]  /*19b0*/  LEA R12, R11, 0xc0800000, 0x17 ;  /* 0xc08000000b0c7811 */ /* 0x000fe200078eb8ff */
[----:B------:R-:W-:Y:S03]  /*19c0*/  BSSY.RECONVERGENT B2, `(.L_x_105) ;  /* 0x0000036000027945 */ /* 0x000fe60003800200 */
[----:B------:R-:W-:Y:S02]  /*19d0*/  IADD3 R13, PT, PT, -R12, R13, RZ ;  /* 0x0000000d0c0d7210 */ /* 0x000fe40007ffe1ff */
[----:B------:R-:W-:Y:S02]  /*19e0*/  IADD3 R12, PT, PT, R16, -0x7f, RZ ;  /* 0xffffff81100c7810 */ /* 0x000fe40007ffe0ff */
[----:B------:R0:W1:Y:S01]  /*19f0*/  MUFU.RCP R14, R13 ;  /* 0x0000000d000e7308 */ /* 0x0000620000001000 */
[----:B------:R-:W-:Y:S02]  /*1a00*/  FADD.FTZ R15, -R13, -RZ ;  /* 0x800000ff0d0f7221 */ /* 0x000fe40000010100 */
[C---:B------:R-:W-:Y:S01]  /*1a10*/  IMAD R0, R12.reuse, -0x800000, R0 ;  /* 0xff8000000c007824 */ /* 0x040fe200078e0200 */
[----:B0-----:R-:W-:-:S05]  /*1a20*/  IADD3 R13, PT, PT, R12, 0x7f, -R11 ;  /* 0x0000007f0c0d7810 */ /* 0x001fca0007ffe80b */
[----:B------:R-:W-:Y:S02]  /*1a30*/  IMAD.IADD R13, R13, 0x1, R10 ;  /* 0x000000010d0d7824 */ /* 0x000fe400078e020a */
[----:B-1----:R-:W-:-:S04]  /*1a40*/  FFMA R17, R14, R15, 1 ;  /* 0x3f8000000e117423 */ /* 0x002fc8000000000f */
        /* <DEDUP_REMOVED lines=8> */
[----:B------:R-:W-:-:S04]  /*1ad0*/  IADD3 R16, PT, PT, R11, R13, RZ ;  /* 0x0000000d0b107210 */ /* 0x000fc80007ffe0ff */
[----:B------:R-:W-:-:S04]  /*1ae0*/  IADD3 R10, PT, PT, R16, -0x1, RZ ;  /* 0xffffffff100a7810 */ /* 0x000fc80007ffe0ff */
        /* <DEDUP_REMOVED lines=10> */
[C---:B------:R-:W-:Y:S02]  /*1b90*/  VIADD R13, R16.reuse, 0x20 ;  /* 0x00000020100d7836 */ /* 0x040fe40000000000 */
[CCC-:B------:R-:W-:Y:S01]  /*1ba0*/  FFMA.RM R11, R19.reuse, R15.reuse, R14.reuse ;  /* 0x0000000f130b7223 */ /* 0x1c0fe2000000400e */
[----:B------:R-:W-:Y:S02]  /*1bb0*/  ISETP.NE.AND P2, PT, R16, RZ, PT ;  /* 0x000000ff1000720c */ /* 0x000fe40003f45270 */
[----:B------:R-:W-:Y:S01]  /*1bc0*/  LOP3.LUT R12, R10, 0x7fffff, RZ, 0xc0, !PT ;  /* 0x007fffff0a0c7812 */ /* 0x000fe200078ec0ff */
[----:B------:R-:W-:Y:S01]  /*1bd0*/  FFMA.RP R10, R19, R15, R14 ;  /* 0x0000000f130a7223 */ /* 0x000fe2000000800e */
[----:B------:R-:W-:Y:S02]  /*1be0*/  ISETP.NE.AND P1, PT, R16, RZ, PT ;  /* 0x000000ff1000720c */ /* 0x000fe40003f25270 */
        /* <DEDUP_REMOVED lines=11> */
[----:B------:R-:W-:-:S04]  /*1ca0*/  LOP3.LUT R10, R10, R11, RZ, 0xc0, !PT ;  /* 0x0000000b0a0a7212 */ /* 0x000fc800078ec0ff */
[----:B------:R-:W-:-:S04]  /*1cb0*/  IADD3 R13, PT, PT, R13, R10, RZ ;  /* 0x0000000a0d0d7210 */ /* 0x000fc80007ffe0ff */
[----:B------:R-:W-:Y:S01]  /*1cc0*/  LOP3.LUT R0, R13, R0, RZ, 0xfc, !PT ;  /* 0x000000000d007212 */ /* 0x000fe200078efcff */
[----:B------:R-:W-:Y:S06]  /*1cd0*/  BRA `(.L_x_108) ;  /* 0x0000000000107947 */ /* 0x000fec0003800000 */
.L_x_107:
[----:B------:R-:W-:-:S04]  /*1ce0*/  LOP3.LUT R0, R0, 0x80000000, RZ, 0xc0, !PT ;  /* 0x8000000000007812 */ /* 0x000fc800078ec0ff */
[----:B------:R-:W-:Y:S01]  /*1cf0*/  LOP3.LUT R0, R0, 0x7f800000, RZ, 0xfc, !PT ;  /* 0x7f80000000007812 */ /* 0x000fe200078efcff */
[----:B------:R-:W-:Y:S06]  /*1d00*/  BRA `(.L_x_108) ;  /* 0x0000000000047947 */ /* 0x000fec0003800000 */
.L_x_106:
[----:B------:R-:W-:-:S07]  /*1d10*/  IMAD R0, R13, 0x800000, R0 ;  /* 0x008000000d007824 */ /* 0x000fce00078e0200 */
.L_x_108:
[----:B------:R-:W-:Y:S05]  /*1d20*/  BSYNC.RECONVERGENT B2 ;  /* 0x0000000000027941 */ /* 0x000fea0003800200 */
.L_x_105:
[----:B------:R-:W-:Y:S05]  /*1d30*/  BRA `(.L_x_109) ;  /* 0x0000000000207947 */ /* 0x000fea0003800000 */
.L_x_104:
[----:B------:R-:W-:-:S04]  /*1d40*/  LOP3.LUT R0, R13, 0x80000000, R0, 0x48, !PT ;  /* 0x800000000d007812 */ /* 0x000fc800078e4800 */
[----:B------:R-:W-:Y:S01]  /*1d50*/  LOP3.LUT R0, R0, 0x7f800000, RZ, 0xfc, !PT ;  /* 0x7f80000000007812 */ /* 0x000fe200078efcff */
[----:B------:R-:W-:Y:S06]  /*1d60*/  BRA `(.L_x_109) ;  /* 0x0000000000147947 */ /* 0x000fec0003800000 */
.L_x_103:
[----:B------:R-:W-:Y:S01]  /*1d70*/  LOP3.LUT R0, R13, 0x80000000, R0, 0x48, !PT ;  /* 0x800000000d007812 */ /* 0x000fe200078e4800 */
[----:B------:R-:W-:Y:S06]  /*1d80*/  BRA `(.L_x_109) ;  /* 0x00000000000c7947 */ /* 0x000fec0003800000 */
.L_x_102:
[----:B------:R-:W0:Y:S01]  /*1d90*/  MUFU.RSQ R0, -QNAN ;  /* 0xffc0000000007908 */ /* 0x000e220000001400 */
[----:B------:R-:W-:Y:S05]  /*1da0*/  BRA `(.L_x_109) ;  /* 0x0000000000047947 */ /* 0x000fea0003800000 */
.L_x_101:
[----:B------:R-:W-:-:S07]  /*1db0*/  FADD.FTZ R0, R0, R3 ;  /* 0x0000000300007221 */ /* 0x000fce0000010000 */
.L_x_109:
[----:B------:R-:W-:Y:S05]  /*1dc0*/  BSYNC.RECONVERGENT B1 ;  /* 0x0000000000017941 */ /* 0x000fea0003800200 */
.L_x_99:
[----:B------:R-:W-:Y:S01]  /*1dd0*/  HFMA2 R11, -RZ, RZ, 0, 0 ;  /* 0x00000000ff0b7431 */ /* 0x000fe200000001ff */
[----:B------:R-:W-:-:S04]  /*1de0*/  MOV R10, R8 ;  /* 0x00000008000a7202 */ /* 0x000fc80000000f00 */
[----:B0-----:R-:W-:Y:S05]  /*1df0*/  RET.REL.NODEC R10 `(_Z17singlerealizationPfiifS_) ;  /* 0xffffffe00a807950 */ /* 0x001fea0003c3ffff */
.L_x_110:
        /* <DEDUP_REMOVED lines=16> */
.L_x_115:


//--------------------- .nv.shared.reserved.0     --------------------------
	.section	.nv.shared.reserved.0,"aw",@nobits
	.weak		__nv_reservedSMEM_offset_0_alias
	.size		__nv_reservedSMEM_offset_0_alias, 0, 64
	.other		__nv_reservedSMEM_offset_0_alias,@"STO_CUDA_RESERVED_SHARED STV_DEFAULT"
__nv_reservedSMEM_offset_0_alias:
	.zero		0
	.zero		64


//--------------------- .nv.constant0._Z8cal_vivjPfiiS_ --------------------------
	.section	.nv.constant0._Z8cal_vivjPfiiS_,"a",@progbits
	.sectionflags	@""
	.align	4
.nv.constant0._Z8cal_vivjPfiiS_:
	.zero		920


//--------------------- .nv.constant0._Z7cal_vi2PfiiS_ --------------------------
	.section	.nv.constant0._Z7cal_vi2PfiiS_,"a",@progbits
	.sectionflags	@""
	.align	4
.nv.constant0._Z7cal_vi2PfiiS_:
	.zero		920


//--------------------- .nv.constant0._Z8cal_vi_mPfiiS_ --------------------------
	.section	.nv.constant0._Z8cal_vi_mPfiiS_,"a",@progbits
	.sectionflags	@""
	.align	4
.nv.constant0._Z8cal_vi_mPfiiS_:
	.zero		920


//--------------------- .nv.constant0._Z17singlerealizationPfiifS_ --------------------------
	.section	.nv.constant0._Z17singlerealizationPfiifS_,"a",@progbits
	.sectionflags	@""
	.align	4
.nv.constant0._Z17singlerealizationPfiifS_:
	.zero		928


//--------------------- SYMBOLS --------------------------

	.type		.nv.reservedSmem.offset0,@object
	.size		.nv.reservedSmem.offset0,0x4
